	.target	sm_90a

	.elftype	@"ET_EXEC"


//--------------------- .note.nv.tkinfo           --------------------------
	.section	.note.nv.tkinfo,"",@"SHT_NOTE"
	.sectionflags	@"SHF_NOTE_NV_TKINFO"
	.tkinfo
        /*0018*/ 	.word	0x00000002
        /*0030*/ 	.string	""
        /*0030*/ 	.string	"ptxas"
        /*0030*/ 	.string	"Cuda compilation tools, release 13.0, V13.0.88"
        /*0030*/ 	.string	"Build cuda_13.0.r13.0/compiler.36424714_0"
        /*0030*/ 	.string	"-arch sm_90a -m 64 "



//--------------------- .note.nv.cuinfo           --------------------------
	.section	.note.nv.cuinfo,"",@"SHT_NOTE"
	.sectionflags	@"SHF_NOTE_NV_CUINFO"
        /*0018*/ 	.short	0x0002
        /*001a*/ 	.short	0x005a
        /*001c*/ 	.short	0x0082
	.zero		2


//--------------------- .nv.info                  --------------------------
	.section	.nv.info,"",@"SHT_CUDA_INFO"
	.align	4


	//----- nvinfo : EIATTR_REGCOUNT
	.align		4
        /*0000*/ 	.byte	0x04, 0x2f
        /*0002*/ 	.short	(.L_12 - .L_11)
	.align		4
.L_11:
        /*0004*/ 	.word	index@(_ZN7cutlass13device_kernelINS_4gemm6kernel13GemmUniversalIN4cute5tupleIJiiiiEEENS1_10collective13CollectiveMmaINS1_37MainloopSm90TmaGmmaWarpSpecializedFP8ILi34ENS5_IJNS4_1CILi1EEESB_SB_EEENS1_35KernelTmaWarpSpecializedCooperativeEEENS5_IJNSA_ILi128EEENSA_ILi80EEENSA_ILi32EEEEEENS_12float_e4m3_tENS5_IJlSB_lEEESJ_SK_NS4_8TiledMMAINS4_8MMA_AtomIJNS4_4SM904GMMA30MMA_64x16x32_F32E4M3E4M3_SS_TNILNSO_7ScaleInE1ELSQ_1EEEEEENS4_6LayoutINS5_IJNSA_ILi2EEESB_SB_EEENS5_IJSB_NSA_ILi0EEESW_EEEEENS5_IJNS4_10UnderscoreESZ_SZ_EEEEENS4_13SM90_TMA_LOADENS4_14ComposedLayoutINS4_7SwizzleILi1ELi4ELi3EEENS4_18smem_ptr_flag_bitsILi8EEENST_INS5_IJNSA_ILi8EEESH_EEENS5_IJSH_SB_EEEEEEEvNS4_8identityES12_S1C_vS1D_EENS_8epilogue10collective6detail29Sm90TmaWarpSpecializedAdapterINS1G_15DefaultEpilogueISJ_SK_SK_NS1F_6thread17LinearCombinationISJ_Li1EffLNS1K_9ScaleType4KindE0ELNS_15FloatRoundStyleE2ESJ_EENS1_15EpilogueDefaultEEEEEvvEEEEvNT_6ParamsE)
        /*0008*/ 	.word	0x000000a8


	//----- nvinfo : EIATTR_FRAME_SIZE
	.align		4
.L_12:
        /*000c*/ 	.byte	0x04, 0x11
        /*000e*/ 	.short	(.L_14 - .L_13)
	.align		4
.L_13:
        /*0010*/ 	.word	index@(_ZN7cutlass13device_kernelINS_4gemm6kernel13GemmUniversalIN4cute5tupleIJiiiiEEENS1_10collective13CollectiveMmaINS1_37MainloopSm90TmaGmmaWarpSpecializedFP8ILi34ENS5_IJNS4_1CILi1EEESB_SB_EEENS1_35KernelTmaWarpSpecializedCooperativeEEENS5_IJNSA_ILi128EEENSA_ILi80EEENSA_ILi32EEEEEENS_12float_e4m3_tENS5_IJlSB_lEEESJ_SK_NS4_8TiledMMAINS4_8MMA_AtomIJNS4_4SM904GMMA30MMA_64x16x32_F32E4M3E4M3_SS_TNILNSO_7ScaleInE1ELSQ_1EEEEEENS4_6LayoutINS5_IJNSA_ILi2EEESB_SB_EEENS5_IJSB_NSA_ILi0EEESW_EEEEENS5_IJNS4_10UnderscoreESZ_SZ_EEEEENS4_13SM90_TMA_LOADENS4_14ComposedLayoutINS4_7SwizzleILi1ELi4ELi3EEENS4_18smem_ptr_flag_bitsILi8EEENST_INS5_IJNSA_ILi8EEESH_EEENS5_IJSH_SB_EEEEEEEvNS4_8identityES12_S1C_vS1D_EENS_8epilogue10collective6detail29Sm90TmaWarpSpecializedAdapterINS1G_15DefaultEpilogueISJ_SK_SK_NS1F_6thread17LinearCombinationISJ_Li1EffLNS1K_9ScaleType4KindE0ELNS_15FloatRoundStyleE2ESJ_EENS1_15EpilogueDefaultEEEEEvvEEEEvNT_6ParamsE)
        /*0014*/ 	.word	0x00000000


	//----- nvinfo : EIATTR_MIN_STACK_SIZE
	.align		4
.L_14:
        /*0018*/ 	.byte	0x04, 0x12
        /*001a*/ 	.short	(.L_16 - .L_15)
	.align		4
.L_15:
        /*001c*/ 	.word	index@(_ZN7cutlass13device_kernelINS_4gemm6kernel13GemmUniversalIN4cute5tupleIJiiiiEEENS1_10collective13CollectiveMmaINS1_37MainloopSm90TmaGmmaWarpSpecializedFP8ILi34ENS5_IJNS4_1CILi1EEESB_SB_EEENS1_35KernelTmaWarpSpecializedCooperativeEEENS5_IJNSA_ILi128EEENSA_ILi80EEENSA_ILi32EEEEEENS_12float_e4m3_tENS5_IJlSB_lEEESJ_SK_NS4_8TiledMMAINS4_8MMA_AtomIJNS4_4SM904GMMA30MMA_64x16x32_F32E4M3E4M3_SS_TNILNSO_7ScaleInE1ELSQ_1EEEEEENS4_6LayoutINS5_IJNSA_ILi2EEESB_SB_EEENS5_IJSB_NSA_ILi0EEESW_EEEEENS5_IJNS4_10UnderscoreESZ_SZ_EEEEENS4_13SM90_TMA_LOADENS4_14ComposedLayoutINS4_7SwizzleILi1ELi4ELi3EEENS4_18smem_ptr_flag_bitsILi8EEENST_INS5_IJNSA_ILi8EEESH_EEENS5_IJSH_SB_EEEEEEEvNS4_8identityES12_S1C_vS1D_EENS_8epilogue10collective6detail29Sm90TmaWarpSpecializedAdapterINS1G_15DefaultEpilogueISJ_SK_SK_NS1F_6thread17LinearCombinationISJ_Li1EffLNS1K_9ScaleType4KindE0ELNS_15FloatRoundStyleE2ESJ_EENS1_15EpilogueDefaultEEEEEvvEEEEvNT_6ParamsE)
        /*0020*/ 	.word	0x00000000
.L_16:


//--------------------- .nv.compat                --------------------------
	.section	.nv.compat,"",@"SHT_CUDA_COMPAT_INFO"
	.align	4
        /*0000*/ 	.byte	0x02, 0x09, 0x01, 0x00, 0x02, 0x02, 0x04, 0x00, 0x02, 0x05, 0x05, 0x00, 0x03, 0x07, 0x01, 0x01
        /*0010*/ 	.byte	0x02, 0x03, 0x01, 0x00, 0x02, 0x06, 0x01, 0x00, 0x04, 0x0b, 0x08, 0x00, 0x00, 0x00, 0x00, 0x00
        /*0020*/ 	.byte	0x00, 0x00, 0x00, 0x00


//--------------------- .nv.info._ZN7cutlass13device_kernelINS_4gemm6kernel13GemmUniversalIN4cute5tupleIJiiiiEEENS1_10collective13CollectiveMmaINS1_37MainloopSm90TmaGmmaWarpSpecializedFP8ILi34ENS5_IJNS4_1CILi1EEESB_SB_EEENS1_35KernelTmaWarpSpecializedCooperativeEEENS5_IJNSA_ILi128EEENSA_ILi80EEENSA_ILi32EEEEEENS_12float_e4m3_tENS5_IJlSB_lEEESJ_SK_NS4_8TiledMMAINS4_8MMA_AtomIJNS4_4SM904GMMA30MMA_64x16x32_F32E4M3E4M3_SS_TNILNSO_7ScaleInE1ELSQ_1EEEEEENS4_6LayoutINS5_IJNSA_ILi2EEESB_SB_EEENS5_IJSB_NSA_ILi0EEESW_EEEEENS5_IJNS4_10UnderscoreESZ_SZ_EEEEENS4_13SM90_TMA_LOADENS4_14ComposedLayoutINS4_7SwizzleILi1ELi4ELi3EEENS4_18smem_ptr_flag_bitsILi8EEENST_INS5_IJNSA_ILi8EEESH_EEENS5_IJSH_SB_EEEEEEEvNS4_8identityES12_S1C_vS1D_EENS_8epilogue10collective6detail29Sm90TmaWarpSpecializedAdapterINS1G_15DefaultEpilogueISJ_SK_SK_NS1F_6thread17LinearCombinationISJ_Li1EffLNS1K_9ScaleType4KindE0ELNS_15FloatRoundStyleE2ESJ_EENS1_15EpilogueDefaultEEEEEvvEEEEvNT_6ParamsE --------------------------
	.section	.nv.info._ZN7cutlass13device_kernelINS_4gemm6kernel13GemmUniversalIN4cute5tupleIJiiiiEEENS1_10collective13CollectiveMmaINS1_37MainloopSm90TmaGmmaWarpSpecializedFP8ILi34ENS5_IJNS4_1CILi1EEESB_SB_EEENS1_35KernelTmaWarpSpecializedCooperativeEEENS5_IJNSA_ILi128EEENSA_ILi80EEENSA_ILi32EEEEEENS_12float_e4m3_tENS5_IJlSB_lEEESJ_SK_NS4_8TiledMMAINS4_8MMA_AtomIJNS4_4SM904GMMA30MMA_64x16x32_F32E4M3E4M3_SS_TNILNSO_7ScaleInE1ELSQ_1EEEEEENS4_6LayoutINS5_IJNSA_ILi2EEESB_SB_EEENS5_IJSB_NSA_ILi0EEESW_EEEEENS5_IJNS4_10UnderscoreESZ_SZ_EEEEENS4_13SM90_TMA_LOADENS4_14ComposedLayoutINS4_7SwizzleILi1ELi4ELi3EEENS4_18smem_ptr_flag_bitsILi8EEENST_INS5_IJNSA_ILi8EEESH_EEENS5_IJSH_SB_EEEEEEEvNS4_8identityES12_S1C_vS1D_EENS_8epilogue10collective6detail29Sm90TmaWarpSpecializedAdapterINS1G_15DefaultEpilogueISJ_SK_SK_NS1F_6thread17LinearCombinationISJ_Li1EffLNS1K_9ScaleType4KindE0ELNS_15FloatRoundStyleE2ESJ_EENS1_15EpilogueDefaultEEEEEvvEEEEvNT_6ParamsE,"",@"SHT_CUDA_INFO"
	.sectionflags	@""
	.align	4


	//----- nvinfo : EIATTR_CUDA_API_VERSION
	.align		4
        /*0000*/ 	.byte	0x04, 0x37
        /*0002*/ 	.short	(.L_18 - .L_17)
.L_17:
        /*0004*/ 	.word	0x00000082


	//----- nvinfo : EIATTR_KPARAM_INFO
	.align		4
.L_18:
        /*0008*/ 	.byte	0x04, 0x17
        /*000a*/ 	.short	(.L_20 - .L_19)
.L_19:
        /*000c*/ 	.word	0x00000000
        /*0010*/ 	.short	0x0000
        /*0012*/ 	.short	0x0070
        /*0014*/ 	.byte	0x00, 0xf0, 0x01, 0x10


	//----- nvinfo : EIATTR_SPARSE_MMA_MASK
	.align		4
.L_20:
        /*0018*/ 	.byte	0x03, 0x50
        /*001a*/ 	.short	0x0000


	//----- nvinfo : EIATTR_MAXREG_COUNT
	.align		4
        /*001c*/ 	.byte	0x03, 0x1b
        /*001e*/ 	.short	0x00a8


	//----- nvinfo : EIATTR_NUM_BARRIERS
	.align		4
        /*0020*/ 	.byte	0x02, 0x4c
        /*0022*/ 	.byte	0x01
	.zero		1


	//----- nvinfo : EIATTR_MERCURY_ISA_VERSION
	.align		4
        /*0024*/ 	.byte	0x03, 0x5f
        /*0026*/ 	.short	0x0101


	//----- nvinfo : EIATTR_INT_WARP_WIDE_INSTR_OFFSETS
	.align		4
        /*0028*/ 	.byte	0x04, 0x31
        /*002a*/ 	.short	(.L_22 - .L_21)


	//   ....[0]....
.L_21:
        /*002c*/ 	.word	0x000007a0


	//   ....[1]....
        /*0030*/ 	.word	0x000007b0


	//   ....[2]....
        /*0034*/ 	.word	0x000008b0


	//----- nvinfo : EIATTR_COOP_GROUP_MASK_REGIDS
	.align		4
.L_22:
        /*0038*/ 	.byte	0x04, 0x29
        /*003a*/ 	.short	(.L_24 - .L_23)


	//   ....[0]....
.L_23:
        /*003c*/ 	.word	0xffffffff


	//   ....[1]....
        /*0040*/ 	.word	0xffffffff


	//   ....[2]....
        /*0044*/ 	.word	0xffffffff


	//   ....[3]....
        /*0048*/ 	.word	0xffffffff


	//   ....[4]....
        /*004c*/ 	.word	0xffffffff


	//----- nvinfo : EIATTR_COOP_GROUP_INSTR_OFFSETS
	.align		4
.L_24:
        /*0050*/ 	.byte	0x04, 0x28
        /*0052*/ 	.short	(.L_26 - .L_25)


	//   ....[0]....
.L_25:
        /*0054*/ 	.word	0x00000060


	//   ....[1]....
        /*0058*/ 	.word	0x00000070


	//   ....[2]....
        /*005c*/ 	.word	0x00000130


	//   ....[3]....
        /*0060*/ 	.word	0x000006b0


	//   ....[4]....
        /*0064*/ 	.word	0x000013b0


	//----- nvinfo : EIATTR_REG_RECONFIG
	.align		4
.L_26:
        /*0068*/ 	.byte	0x01, 0x54
	.zero		2


	//----- nvinfo : EIATTR_MBARRIER_INSTR_OFFSETS
	.align		4
        /*006c*/ 	.byte	0x04, 0x39
        /*006e*/ 	.short	(.L_28 - .L_27)


	//   ....[0]....
.L_27:
        /*0070*/ 	.word	0x00000250
        /*0074*/ 	.word	0x000000ff
        /*0078*/ 	.word	0x00000000
        /*007c*/ 	.short	0x0100
        /*007e*/ 	.byte	0x08
	.zero		1


	//   ....[1]....
        /*0080*/ 	.word	0x00000260
        /*0084*/ 	.word	0x000000ff
        /*0088*/ 	.word	0x00000110
        /*008c*/ 	.short	0x0100
        /*008e*/ 	.byte	0x08
	.zero		1


	//   ....[2]....
        /*0090*/ 	.word	0x00000270
        /*0094*/ 	.word	0x000000ff
        /*0098*/ 	.word	0x00000008
        /*009c*/ 	.short	0x0100
        /*009e*/ 	.byte	0x08
	.zero		1


	//   ....[3]....
        /*00a0*/ 	.word	0x00000280
        /*00a4*/ 	.word	0x000000ff
        /*00a8*/ 	.word	0x00000118
        /*00ac*/ 	.short	0x0100
        /*00ae*/ 	.byte	0x08
	.zero		1


	//   ....[4]....
        /*00b0*/ 	.word	0x00000290
        /*00b4*/ 	.word	0x000000ff
        /*00b8*/ 	.word	0x00000010
        /*00bc*/ 	.short	0x0100
        /*00be*/ 	.byte	0x08
	.zero		1


	//   ....[5]....
        /*00c0*/ 	.word	0x000002a0
        /*00c4*/ 	.word	0x000000ff
        /*00c8*/ 	.word	0x00000120
        /*00cc*/ 	.short	0x0100
        /*00ce*/ 	.byte	0x08
	.zero		1


	//   ....[6]....
        /*00d0*/ 	.word	0x000002b0
        /*00d4*/ 	.word	0x000000ff
        /*00d8*/ 	.word	0x00000018
        /*00dc*/ 	.short	0x0100
        /*00de*/ 	.byte	0x08
	.zero		1


	//   ....[7]....
        /*00e0*/ 	.word	0x000002c0
        /*00e4*/ 	.word	0x000000ff
        /*00e8*/ 	.word	0x00000128
        /*00ec*/ 	.short	0x0100
        /*00ee*/ 	.byte	0x08
	.zero		1


	//   ....[8]....
        /*00f0*/ 	.word	0x000002d0
        /*00f4*/ 	.word	0x000000ff
        /*00f8*/ 	.word	0x00000020
        /*00fc*/ 	.short	0x0100
        /*00fe*/ 	.byte	0x08
	.zero		1


	//   ....[9]....
        /*0100*/ 	.word	0x000002e0
        /*0104*/ 	.word	0x000000ff
        /*0108*/ 	.word	0x00000130
        /*010c*/ 	.short	0x0100
        /*010e*/ 	.byte	0x08
	.zero		1


	//   ....[10]....
        /*0110*/ 	.word	0x000002f0
        /*0114*/ 	.word	0x000000ff
        /*0118*/ 	.word	0x00000028
        /*011c*/ 	.short	0x0100
        /*011e*/ 	.byte	0x08
	.zero		1


	//   ....[11]....
        /*0120*/ 	.word	0x00000300
        /*0124*/ 	.word	0x000000ff
        /*0128*/ 	.word	0x00000138
        /*012c*/ 	.short	0x0100
        /*012e*/ 	.byte	0x08
	.zero		1


	//   ....[12]....
        /*0130*/ 	.word	0x00000310
        /*0134*/ 	.word	0x000000ff
        /*0138*/ 	.word	0x00000030
        /*013c*/ 	.short	0x0100
        /*013e*/ 	.byte	0x08
	.zero		1


	//   ....[13]....
        /*0140*/ 	.word	0x00000320
        /*0144*/ 	.word	0x000000ff
        /*0148*/ 	.word	0x00000140
        /*014c*/ 	.short	0x0100
        /*014e*/ 	.byte	0x08
	.zero		1


	//   ....[14]....
        /*0150*/ 	.word	0x00000330
        /*0154*/ 	.word	0x000000ff
        /*0158*/ 	.word	0x00000038
        /*015c*/ 	.short	0x0100
        /*015e*/ 	.byte	0x08
	.zero		1


	//   ....[15]....
        /*0160*/ 	.word	0x00000340
        /*0164*/ 	.word	0x000000ff
        /*0168*/ 	.word	0x00000148
        /*016c*/ 	.short	0x0100
        /*016e*/ 	.byte	0x08
	.zero		1


	//   ....[16]....
        /*0170*/ 	.word	0x00000350
        /*0174*/ 	.word	0x000000ff
        /*0178*/ 	.word	0x00000040
        /*017c*/ 	.short	0x0100
        /*017e*/ 	.byte	0x08
	.zero		1


	//   ....[17]....
        /*0180*/ 	.word	0x00000360
        /*0184*/ 	.word	0x000000ff
        /*0188*/ 	.word	0x00000150
        /*018c*/ 	.short	0x0100
        /*018e*/ 	.byte	0x08
	.zero		1


	//   ....[18]....
        /*0190*/ 	.word	0x00000370
        /*0194*/ 	.word	0x000000ff
        /*0198*/ 	.word	0x00000048
        /*019c*/ 	.short	0x0100
        /*019e*/ 	.byte	0x08
	.zero		1


	//   ....[19]....
        /*01a0*/ 	.word	0x00000380
        /*01a4*/ 	.word	0x000000ff
        /*01a8*/ 	.word	0x00000158
        /*01ac*/ 	.short	0x0100
        /*01ae*/ 	.byte	0x08
	.zero		1


	//   ....[20]....
        /*01b0*/ 	.word	0x00000390
        /*01b4*/ 	.word	0x000000ff
        /*01b8*/ 	.word	0x00000050
        /*01bc*/ 	.short	0x0100
        /*01be*/ 	.byte	0x08
	.zero		1


	//   ....[21]....
        /*01c0*/ 	.word	0x000003a0
        /*01c4*/ 	.word	0x000000ff
        /*01c8*/ 	.word	0x00000160
        /*01cc*/ 	.short	0x0100
        /*01ce*/ 	.byte	0x08
	.zero		1


	//   ....[22]....
        /*01d0*/ 	.word	0x000003b0
        /*01d4*/ 	.word	0x000000ff
        /*01d8*/ 	.word	0x00000058
        /*01dc*/ 	.short	0x0100
        /*01de*/ 	.byte	0x08
	.zero		1


	//   ....[23]....
        /*01e0*/ 	.word	0x000003c0
        /*01e4*/ 	.word	0x000000ff
        /*01e8*/ 	.word	0x00000168
        /*01ec*/ 	.short	0x0100
        /*01ee*/ 	.byte	0x08
	.zero		1


	//   ....[24]....
        /*01f0*/ 	.word	0x000003d0
        /*01f4*/ 	.word	0x000000ff
        /*01f8*/ 	.word	0x00000060
        /*01fc*/ 	.short	0x0100
        /*01fe*/ 	.byte	0x08
	.zero		1


	//   ....[25]....
        /*0200*/ 	.word	0x000003e0
        /*0204*/ 	.word	0x000000ff
        /*0208*/ 	.word	0x00000170
        /*020c*/ 	.short	0x0100
        /*020e*/ 	.byte	0x08
	.zero		1


	//   ....[26]....
        /*0210*/ 	.word	0x000003f0
        /*0214*/ 	.word	0x000000ff
        /*0218*/ 	.word	0x00000068
        /*021c*/ 	.short	0x0100
        /*021e*/ 	.byte	0x08
	.zero		1


	//   ....[27]....
        /*0220*/ 	.word	0x00000400
        /*0224*/ 	.word	0x000000ff
        /*0228*/ 	.word	0x00000178
        /*022c*/ 	.short	0x0100
        /*022e*/ 	.byte	0x08
	.zero		1


	//   ....[28]....
        /*0230*/ 	.word	0x00000410
        /*0234*/ 	.word	0x000000ff
        /*0238*/ 	.word	0x00000070
        /*023c*/ 	.short	0x0100
        /*023e*/ 	.byte	0x08
	.zero		1


	//   ....[29]....
        /*0240*/ 	.word	0x00000420
        /*0244*/ 	.word	0x000000ff
        /*0248*/ 	.word	0x00000180
        /*024c*/ 	.short	0x0100
        /*024e*/ 	.byte	0x08
	.zero		1


	//   ....[30]....
        /*0250*/ 	.word	0x00000430
        /*0254*/ 	.word	0x000000ff
        /*0258*/ 	.word	0x00000078
        /*025c*/ 	.short	0x0100
        /*025e*/ 	.byte	0x08
	.zero		1


	//   ....[31]....
        /*0260*/ 	.word	0x00000440
        /*0264*/ 	.word	0x000000ff
        /*0268*/ 	.word	0x00000188
        /*026c*/ 	.short	0x0100
        /*026e*/ 	.byte	0x08
	.zero		1


	//   ....[32]....
        /*0270*/ 	.word	0x00000450
        /*0274*/ 	.word	0x000000ff
        /*0278*/ 	.word	0x00000080
        /*027c*/ 	.short	0x0100
        /*027e*/ 	.byte	0x08
	.zero		1


	//   ....[33]....
        /*0280*/ 	.word	0x00000460
        /*0284*/ 	.word	0x000000ff
        /*0288*/ 	.word	0x00000190
        /*028c*/ 	.short	0x0100
        /*028e*/ 	.byte	0x08
	.zero		1


	//   ....[34]....
        /*0290*/ 	.word	0x00000470
        /*0294*/ 	.word	0x000000ff
        /*0298*/ 	.word	0x00000088
        /*029c*/ 	.short	0x0100
        /*029e*/ 	.byte	0x08
	.zero		1


	//   ....[35]....
        /*02a0*/ 	.word	0x00000480
        /*02a4*/ 	.word	0x000000ff
        /*02a8*/ 	.word	0x00000198
        /*02ac*/ 	.short	0x0100
        /*02ae*/ 	.byte	0x08
	.zero		1


	//   ....[36]....
        /*02b0*/ 	.word	0x00000490
        /*02b4*/ 	.word	0x000000ff
        /*02b8*/ 	.word	0x00000090
        /*02bc*/ 	.short	0x0100
        /*02be*/ 	.byte	0x08
	.zero		1


	//   ....[37]....
        /*02c0*/ 	.word	0x000004a0
        /*02c4*/ 	.word	0x000000ff
        /*02c8*/ 	.word	0x000001a0
        /*02cc*/ 	.short	0x0100
        /*02ce*/ 	.byte	0x08
	.zero		1


	//   ....[38]....
        /*02d0*/ 	.word	0x000004b0
        /*02d4*/ 	.word	0x000000ff
        /*02d8*/ 	.word	0x00000098
        /*02dc*/ 	.short	0x0100
        /*02de*/ 	.byte	0x08
	.zero		1


	//   ....[39]....
        /*02e0*/ 	.word	0x000004c0
        /*02e4*/ 	.word	0x000000ff
        /*02e8*/ 	.word	0x000001a8
        /*02ec*/ 	.short	0x0100
        /*02ee*/ 	.byte	0x08
	.zero		1


	//   ....[40]....
        /*02f0*/ 	.word	0x000004d0
        /*02f4*/ 	.word	0x000000ff
        /*02f8*/ 	.word	0x000000a0
        /*02fc*/ 	.short	0x0100
        /*02fe*/ 	.byte	0x08
	.zero		1


	//   ....[41]....
        /*0300*/ 	.word	0x000004e0
        /*0304*/ 	.word	0x000000ff
        /*0308*/ 	.word	0x000001b0
        /*030c*/ 	.short	0x0100
        /*030e*/ 	.byte	0x08
	.zero		1


	//   ....[42]....
        /*0310*/ 	.word	0x000004f0
        /*0314*/ 	.word	0x000000ff
        /*0318*/ 	.word	0x000000a8
        /*031c*/ 	.short	0x0100
        /*031e*/ 	.byte	0x08
	.zero		1


	//   ....[43]....
        /*0320*/ 	.word	0x00000500
        /*0324*/ 	.word	0x000000ff
        /*0328*/ 	.word	0x000001b8
        /*032c*/ 	.short	0x0100
        /*032e*/ 	.byte	0x08
	.zero		1


	//   ....[44]....
        /*0330*/ 	.word	0x00000510
        /*0334*/ 	.word	0x000000ff
        /*0338*/ 	.word	0x000000b0
        /*033c*/ 	.short	0x0100
        /*033e*/ 	.byte	0x08
	.zero		1


	//   ....[45]....
        /*0340*/ 	.word	0x00000520
        /*0344*/ 	.word	0x000000ff
        /*0348*/ 	.word	0x000001c0
        /*034c*/ 	.short	0x0100
        /*034e*/ 	.byte	0x08
	.zero		1


	//   ....[46]....
        /*0350*/ 	.word	0x00000530
        /*0354*/ 	.word	0x000000ff
        /*0358*/ 	.word	0x000000b8
        /*035c*/ 	.short	0x0100
        /*035e*/ 	.byte	0x08
	.zero		1


	//   ....[47]....
        /*0360*/ 	.word	0x00000540
        /*0364*/ 	.word	0x000000ff
        /*0368*/ 	.word	0x000001c8
        /*036c*/ 	.short	0x0100
        /*036e*/ 	.byte	0x08
	.zero		1


	//   ....[48]....
        /*0370*/ 	.word	0x00000550
        /*0374*/ 	.word	0x000000ff
        /*0378*/ 	.word	0x000000c0
        /*037c*/ 	.short	0x0100
        /*037e*/ 	.byte	0x08
	.zero		1


	//   ....[49]....
        /*0380*/ 	.word	0x00000560
        /*0384*/ 	.word	0x000000ff
        /*0388*/ 	.word	0x000001d0
        /*038c*/ 	.short	0x0100
        /*038e*/ 	.byte	0x08
	.zero		1


	//   ....[50]....
        /*0390*/ 	.word	0x00000570
        /*0394*/ 	.word	0x000000ff
        /*0398*/ 	.word	0x000000c8
        /*039c*/ 	.short	0x0100
        /*039e*/ 	.byte	0x08
	.zero		1


	//   ....[51]....
        /*03a0*/ 	.word	0x00000580
        /*03a4*/ 	.word	0x000000ff
        /*03a8*/ 	.word	0x000001d8
        /*03ac*/ 	.short	0x0100
        /*03ae*/ 	.byte	0x08
	.zero		1


	//   ....[52]....
        /*03b0*/ 	.word	0x00000590
        /*03b4*/ 	.word	0x000000ff
        /*03b8*/ 	.word	0x000000d0
        /*03bc*/ 	.short	0x0100
        /*03be*/ 	.byte	0x08
	.zero		1


	//   ....[53]....
        /*03c0*/ 	.word	0x000005a0
        /*03c4*/ 	.word	0x000000ff
        /*03c8*/ 	.word	0x000001e0
        /*03cc*/ 	.short	0x0100
        /*03ce*/ 	.byte	0x08
	.zero		1


	//   ....[54]....
        /*03d0*/ 	.word	0x000005b0
        /*03d4*/ 	.word	0x000000ff
        /*03d8*/ 	.word	0x000000d8
        /*03dc*/ 	.short	0x0100
        /*03de*/ 	.byte	0x08
	.zero		1


	//   ....[55]....
        /*03e0*/ 	.word	0x000005c0
        /*03e4*/ 	.word	0x000000ff
        /*03e8*/ 	.word	0x000001e8
        /*03ec*/ 	.short	0x0100
        /*03ee*/ 	.byte	0x08
	.zero		1


	//   ....[56]....
        /*03f0*/ 	.word	0x000005d0
        /*03f4*/ 	.word	0x000000ff
        /*03f8*/ 	.word	0x000000e0
        /*03fc*/ 	.short	0x0100
        /*03fe*/ 	.byte	0x08
	.zero		1


	//   ....[57]....
        /*0400*/ 	.word	0x000005e0
        /*0404*/ 	.word	0x000000ff
        /*0408*/ 	.word	0x000001f0
        /*040c*/ 	.short	0x0100
        /*040e*/ 	.byte	0x08
	.zero		1


	//   ....[58]....
        /*0410*/ 	.word	0x000005f0
        /*0414*/ 	.word	0x000000ff
        /*0418*/ 	.word	0x000000e8
        /*041c*/ 	.short	0x0100
        /*041e*/ 	.byte	0x08
	.zero		1


	//   ....[59]....
        /*0420*/ 	.word	0x00000600
        /*0424*/ 	.word	0x000000ff
        /*0428*/ 	.word	0x000001f8
        /*042c*/ 	.short	0x0100
        /*042e*/ 	.byte	0x08
	.zero		1


	//   ....[60]....
        /*0430*/ 	.word	0x00000610
        /*0434*/ 	.word	0x000000ff
        /*0438*/ 	.word	0x000000f0
        /*043c*/ 	.short	0x0100
        /*043e*/ 	.byte	0x08
	.zero		1


	//   ....[61]....
        /*0440*/ 	.word	0x00000620
        /*0444*/ 	.word	0x000000ff
        /*0448*/ 	.word	0x00000200
        /*044c*/ 	.short	0x0100
        /*044e*/ 	.byte	0x08
	.zero		1


	//   ....[62]....
        /*0450*/ 	.word	0x00000630
        /*0454*/ 	.word	0x000000ff
        /*0458*/ 	.word	0x000000f8
        /*045c*/ 	.short	0x0100
        /*045e*/ 	.byte	0x08
	.zero		1


	//   ....[63]....
        /*0460*/ 	.word	0x00000640
        /*0464*/ 	.word	0x000000ff
        /*0468*/ 	.word	0x00000208
        /*046c*/ 	.short	0x0100
        /*046e*/ 	.byte	0x08
	.zero		1


	//   ....[64]....
        /*0470*/ 	.word	0x00000650
        /*0474*/ 	.word	0x000000ff
        /*0478*/ 	.word	0x00000100
        /*047c*/ 	.short	0x0100
        /*047e*/ 	.byte	0x08
	.zero		1


	//   ....[65]....
        /*0480*/ 	.word	0x00000660
        /*0484*/ 	.word	0x000000ff
        /*0488*/ 	.word	0x00000210
        /*048c*/ 	.short	0x0100
        /*048e*/ 	.byte	0x08
	.zero		1


	//   ....[66]....
        /*0490*/ 	.word	0x00000670
        /*0494*/ 	.word	0x000000ff
        /*0498*/ 	.word	0x00000108
        /*049c*/ 	.short	0x0100
        /*049e*/ 	.byte	0x08
	.zero		1


	//   ....[67]....
        /*04a0*/ 	.word	0x00000680
        /*04a4*/ 	.word	0x000000ff
        /*04a8*/ 	.word	0x00000218
        /*04ac*/ 	.short	0x0100
        /*04ae*/ 	.byte	0x08
	.zero		1


	//   ....[68]....
        /*04b0*/ 	.word	0x00000910
        /*04b4*/ 	.word	0x000000ff
        /*04b8*/ 	.word	0x00000230
        /*04bc*/ 	.short	0x0100
        /*04be*/ 	.byte	0x06
	.zero		1


	//   ....[69]....
        /*04c0*/ 	.word	0x00000970
        /*04c4*/ 	.word	0x000000ff
        /*04c8*/ 	.word	0x00000238
        /*04cc*/ 	.short	0x0100
        /*04ce*/ 	.byte	0x06
	.zero		1


	//   ....[70]....
        /*04d0*/ 	.word	0x00001760
        /*04d4*/ 	.word	0x000000ff
        /*04d8*/ 	.word	0x00000000
        /*04dc*/ 	.short	0x010a
        /*04de*/ 	.byte	0x07
	.zero		1


	//   ....[71]....
        /*04e0*/ 	.word	0x000017c0
        /*04e4*/ 	.word	0x000000ff
        /*04e8*/ 	.word	0x00000000
        /*04ec*/ 	.short	0x010a
        /*04ee*/ 	.byte	0x07
	.zero		1


	//   ....[72]....
        /*04f0*/ 	.word	0x00001f60
        /*04f4*/ 	.word	0x000000ff
        /*04f8*/ 	.word	0x00000000
        /*04fc*/ 	.short	0x010a
        /*04fe*/ 	.byte	0x0c
	.zero		1


	//   ....[73]....
        /*0500*/ 	.word	0x00001fa0
        /*0504*/ 	.word	0x000000ff
        /*0508*/ 	.word	0x00000000
        /*050c*/ 	.short	0x010a
        /*050e*/ 	.byte	0x0c
	.zero		1


	//   ....[74]....
        /*0510*/ 	.word	0x00002520
        /*0514*/ 	.word	0x000000ff
        /*0518*/ 	.word	0x00000000
        /*051c*/ 	.short	0x0101
        /*051e*/ 	.byte	0x08
	.zero		1


	//   ....[75]....
        /*0520*/ 	.word	0x000029f0
        /*0524*/ 	.word	0x000000ff
        /*0528*/ 	.word	0x00000000
        /*052c*/ 	.short	0x0101
        /*052e*/ 	.byte	0x08
	.zero		1


	//   ....[76]....
        /*0530*/ 	.word	0x00006c40
        /*0534*/ 	.word	0x0000000e
        /*0538*/ 	.word	0x00000110
        /*053c*/ 	.short	0x010a
        /*053e*/ 	.byte	0x3f
	.zero		1


	//   ....[77]....
        /*0540*/ 	.word	0x00006ff0
        /*0544*/ 	.word	0x00000008
        /*0548*/ 	.word	0x00000238
        /*054c*/ 	.short	0x0101
        /*054e*/ 	.byte	0x3f
	.zero		1


	//   ....[78]....
        /*0550*/ 	.word	0x000076e0
        /*0554*/ 	.word	0x00000006
        /*0558*/ 	.word	0x00000000
        /*055c*/ 	.short	0x010a
        /*055e*/ 	.byte	0x3f
	.zero		1


	//   ....[79]....
        /*0560*/ 	.word	0x00007760
        /*0564*/ 	.word	0x00000007
        /*0568*/ 	.word	0x00000000
        /*056c*/ 	.short	0x010a
        /*056e*/ 	.byte	0x3f
	.zero		1


	//   ....[80]....
        /*0570*/ 	.word	0x000077f0
        /*0574*/ 	.word	0x00000006
        /*0578*/ 	.word	0x00000000
        /*057c*/ 	.short	0x010a
        /*057e*/ 	.byte	0x3f
	.zero		1


	//   ....[81]....
        /*0580*/ 	.word	0x00007880
        /*0584*/ 	.word	0x00000009
        /*0588*/ 	.word	0x00000000
        /*058c*/ 	.short	0x010a
        /*058e*/ 	.byte	0x3f
	.zero		1


	//   ....[82]....
        /*0590*/ 	.word	0x00007910
        /*0594*/ 	.word	0x00000006
        /*0598*/ 	.word	0x00000000
        /*059c*/ 	.short	0x010a
        /*059e*/ 	.byte	0x3f
	.zero		1


	//   ....[83]....
        /*05a0*/ 	.word	0x000079a0
        /*05a4*/ 	.word	0x00000009
        /*05a8*/ 	.word	0x00000000
        /*05ac*/ 	.short	0x010a
        /*05ae*/ 	.byte	0x3f
	.zero		1


	//   ....[84]....
        /*05b0*/ 	.word	0x00007a30
        /*05b4*/ 	.word	0x00000006
        /*05b8*/ 	.word	0x00000000
        /*05bc*/ 	.short	0x010a
        /*05be*/ 	.byte	0x3f
	.zero		1


	//   ....[85]....
        /*05c0*/ 	.word	0x00007ac0
        /*05c4*/ 	.word	0x00000009
        /*05c8*/ 	.word	0x00000000
        /*05cc*/ 	.short	0x010a
        /*05ce*/ 	.byte	0x3f
	.zero		1


	//   ....[86]....
        /*05d0*/ 	.word	0x00007b50
        /*05d4*/ 	.word	0x00000006
        /*05d8*/ 	.word	0x00000000
        /*05dc*/ 	.short	0x010a
        /*05de*/ 	.byte	0x3f
	.zero		1


	//   ....[87]....
        /*05e0*/ 	.word	0x00007be0
        /*05e4*/ 	.word	0x00000009
        /*05e8*/ 	.word	0x00000000
        /*05ec*/ 	.short	0x010a
        /*05ee*/ 	.byte	0x3f
	.zero		1


	//   ....[88]....
        /*05f0*/ 	.word	0x00007c70
        /*05f4*/ 	.word	0x00000006
        /*05f8*/ 	.word	0x00000000
        /*05fc*/ 	.short	0x010a
        /*05fe*/ 	.byte	0x3f
	.zero		1


	//   ....[89]....
        /*0600*/ 	.word	0x00007d00
        /*0604*/ 	.word	0x00000009
        /*0608*/ 	.word	0x00000000
        /*060c*/ 	.short	0x010a
        /*060e*/ 	.byte	0x3f
	.zero		1


	//   ....[90]....
        /*0610*/ 	.word	0x00007d90
        /*0614*/ 	.word	0x00000006
        /*0618*/ 	.word	0x00000000
        /*061c*/ 	.short	0x010a
        /*061e*/ 	.byte	0x3f
	.zero		1


	//   ....[91]....
        /*0620*/ 	.word	0x00007e20
        /*0624*/ 	.word	0x00000009
        /*0628*/ 	.word	0x00000000
        /*062c*/ 	.short	0x010a
        /*062e*/ 	.byte	0x3f
	.zero		1


	//   ....[92]....
        /*0630*/ 	.word	0x00007eb0
        /*0634*/ 	.word	0x00000006
        /*0638*/ 	.word	0x00000000
        /*063c*/ 	.short	0x010a
        /*063e*/ 	.byte	0x3f
	.zero		1


	//   ....[93]....
        /*0640*/ 	.word	0x00007f40
        /*0644*/ 	.word	0x00000009
        /*0648*/ 	.word	0x00000000
        /*064c*/ 	.short	0x010a
        /*064e*/ 	.byte	0x3f
	.zero		1


	//   ....[94]....
        /*0650*/ 	.word	0x00007fd0
        /*0654*/ 	.word	0x00000006
        /*0658*/ 	.word	0x00000000
        /*065c*/ 	.short	0x010a
        /*065e*/ 	.byte	0x3f
	.zero		1


	//   ....[95]....
        /*0660*/ 	.word	0x00008060
        /*0664*/ 	.word	0x00000009
        /*0668*/ 	.word	0x00000000
        /*066c*/ 	.short	0x010a
        /*066e*/ 	.byte	0x3f
	.zero		1


	//   ....[96]....
        /*0670*/ 	.word	0x000080f0
        /*0674*/ 	.word	0x00000006
        /*0678*/ 	.word	0x00000000
        /*067c*/ 	.short	0x010a
        /*067e*/ 	.byte	0x3f
	.zero		1


	//   ....[97]....
        /*0680*/ 	.word	0x00008180
        /*0684*/ 	.word	0x00000009
        /*0688*/ 	.word	0x00000000
        /*068c*/ 	.short	0x010a
        /*068e*/ 	.byte	0x3f
	.zero		1


	//   ....[98]....
        /*0690*/ 	.word	0x00008210
        /*0694*/ 	.word	0x00000006
        /*0698*/ 	.word	0x00000000
        /*069c*/ 	.short	0x010a
        /*069e*/ 	.byte	0x3f
	.zero		1


	//   ....[99]....
        /*06a0*/ 	.word	0x000082a0
        /*06a4*/ 	.word	0x00000009
        /*06a8*/ 	.word	0x00000000
        /*06ac*/ 	.short	0x010a
        /*06ae*/ 	.byte	0x3f
	.zero		1


	//   ....[100]....
        /*06b0*/ 	.word	0x00008330
        /*06b4*/ 	.word	0x00000006
        /*06b8*/ 	.word	0x00000000
        /*06bc*/ 	.short	0x010a
        /*06be*/ 	.byte	0x3f
	.zero		1


	//   ....[101]....
        /*06c0*/ 	.word	0x000083c0
        /*06c4*/ 	.word	0x00000009
        /*06c8*/ 	.word	0x00000000
        /*06cc*/ 	.short	0x010a
        /*06ce*/ 	.byte	0x3f
	.zero		1


	//   ....[102]....
        /*06d0*/ 	.word	0x00008450
        /*06d4*/ 	.word	0x00000006
        /*06d8*/ 	.word	0x00000000
        /*06dc*/ 	.short	0x010a
        /*06de*/ 	.byte	0x3f
	.zero		1


	//   ....[103]....
        /*06e0*/ 	.word	0x000084e0
        /*06e4*/ 	.word	0x00000009
        /*06e8*/ 	.word	0x00000000
        /*06ec*/ 	.short	0x010a
        /*06ee*/ 	.byte	0x3f
	.zero		1


	//   ....[104]....
        /*06f0*/ 	.word	0x00008570
        /*06f4*/ 	.word	0x00000006
        /*06f8*/ 	.word	0x00000000
        /*06fc*/ 	.short	0x010a
        /*06fe*/ 	.byte	0x3f
	.zero		1


	//   ....[105]....
        /*0700*/ 	.word	0x00008600
        /*0704*/ 	.word	0x00000009
        /*0708*/ 	.word	0x00000000
        /*070c*/ 	.short	0x010a
        /*070e*/ 	.byte	0x3f
	.zero		1


	//   ....[106]....
        /*0710*/ 	.word	0x00008690
        /*0714*/ 	.word	0x00000006
        /*0718*/ 	.word	0x00000000
        /*071c*/ 	.short	0x010a
        /*071e*/ 	.byte	0x3f
	.zero		1


	//   ....[107]....
        /*0720*/ 	.word	0x00008720
        /*0724*/ 	.word	0x00000009
        /*0728*/ 	.word	0x00000000
        /*072c*/ 	.short	0x010a
        /*072e*/ 	.byte	0x3f
	.zero		1


	//   ....[108]....
        /*0730*/ 	.word	0x000087b0
        /*0734*/ 	.word	0x00000006
        /*0738*/ 	.word	0x00000000
        /*073c*/ 	.short	0x010a
        /*073e*/ 	.byte	0x3f
	.zero		1


	//   ....[109]....
        /*0740*/ 	.word	0x00008840
        /*0744*/ 	.word	0x00000009
        /*0748*/ 	.word	0x00000000
        /*074c*/ 	.short	0x010a
        /*074e*/ 	.byte	0x3f
	.zero		1


	//   ....[110]....
        /*0750*/ 	.word	0x000088d0
        /*0754*/ 	.word	0x00000006
        /*0758*/ 	.word	0x00000000
        /*075c*/ 	.short	0x010a
        /*075e*/ 	.byte	0x3f
	.zero		1


	//   ....[111]....
        /*0760*/ 	.word	0x00008960
        /*0764*/ 	.word	0x00000003
        /*0768*/ 	.word	0x00000000
        /*076c*/ 	.short	0x010a
        /*076e*/ 	.byte	0x3f
	.zero		1


	//   ....[112]....
        /*0770*/ 	.word	0x000089d0
        /*0774*/ 	.word	0x00000007
        /*0778*/ 	.word	0x00000000
        /*077c*/ 	.short	0x010a
        /*077e*/ 	.byte	0x3f
	.zero		1


	//   ....[113]....
        /*0780*/ 	.word	0x00008a30
        /*0784*/ 	.word	0x00000008
        /*0788*/ 	.word	0x00000000
        /*078c*/ 	.short	0x010a
        /*078e*/ 	.byte	0x3f
	.zero		1


	//   ....[114]....
        /*0790*/ 	.word	0x00008b00
        /*0794*/ 	.word	0x0000000e
        /*0798*/ 	.word	0x00000110
        /*079c*/ 	.short	0x010a
        /*079e*/ 	.byte	0x3f
	.zero		1


	//   ....[115]....
        /*07a0*/ 	.word	0x00008be0
        /*07a4*/ 	.word	0x00000006
        /*07a8*/ 	.word	0x00000000
        /*07ac*/ 	.short	0x010a
        /*07ae*/ 	.byte	0x3f
	.zero		1


	//   ....[116]....
        /*07b0*/ 	.word	0x00008c30
        /*07b4*/ 	.word	0x00000007
        /*07b8*/ 	.word	0x00000000
        /*07bc*/ 	.short	0x010a
        /*07be*/ 	.byte	0x3f
	.zero		1


	//   ....[117]....
        /*07c0*/ 	.word	0x00008c80
        /*07c4*/ 	.word	0x00000006
        /*07c8*/ 	.word	0x00000000
        /*07cc*/ 	.short	0x010a
        /*07ce*/ 	.byte	0x3f
	.zero		1


	//   ....[118]....
        /*07d0*/ 	.word	0x00008cd0
        /*07d4*/ 	.word	0x00000009
        /*07d8*/ 	.word	0x00000000
        /*07dc*/ 	.short	0x010a
        /*07de*/ 	.byte	0x3f
	.zero		1


	//   ....[119]....
        /*07e0*/ 	.word	0x00008d20
        /*07e4*/ 	.word	0x00000006
        /*07e8*/ 	.word	0x00000000
        /*07ec*/ 	.short	0x010a
        /*07ee*/ 	.byte	0x3f
	.zero		1


	//   ....[120]....
        /*07f0*/ 	.word	0x00008d70
        /*07f4*/ 	.word	0x00000009
        /*07f8*/ 	.word	0x00000000
        /*07fc*/ 	.short	0x010a
        /*07fe*/ 	.byte	0x3f
	.zero		1


	//   ....[121]....
        /*0800*/ 	.word	0x00008dc0
        /*0804*/ 	.word	0x00000006
        /*0808*/ 	.word	0x00000000
        /*080c*/ 	.short	0x010a
        /*080e*/ 	.byte	0x3f
	.zero		1


	//   ....[122]....
        /*0810*/ 	.word	0x00008e10
        /*0814*/ 	.word	0x00000009
        /*0818*/ 	.word	0x00000000
        /*081c*/ 	.short	0x010a
        /*081e*/ 	.byte	0x3f
	.zero		1


	//   ....[123]....
        /*0820*/ 	.word	0x00008e60
        /*0824*/ 	.word	0x00000006
        /*0828*/ 	.word	0x00000000
        /*082c*/ 	.short	0x010a
        /*082e*/ 	.byte	0x3f
	.zero		1


	//   ....[124]....
        /*0830*/ 	.word	0x00008eb0
        /*0834*/ 	.word	0x00000009
        /*0838*/ 	.word	0x00000000
        /*083c*/ 	.short	0x010a
        /*083e*/ 	.byte	0x3f
	.zero		1


	//   ....[125]....
        /*0840*/ 	.word	0x00008f00
        /*0844*/ 	.word	0x00000006
        /*0848*/ 	.word	0x00000000
        /*084c*/ 	.short	0x010a
        /*084e*/ 	.byte	0x3f
	.zero		1


	//   ....[126]....
        /*0850*/ 	.word	0x00008f50
        /*0854*/ 	.word	0x00000009
        /*0858*/ 	.word	0x00000000
        /*085c*/ 	.short	0x010a
        /*085e*/ 	.byte	0x3f
	.zero		1


	//   ....[127]....
        /*0860*/ 	.word	0x00008fa0
        /*0864*/ 	.word	0x00000006
        /*0868*/ 	.word	0x00000000
        /*086c*/ 	.short	0x010a
        /*086e*/ 	.byte	0x3f
	.zero		1


	//   ....[128]....
        /*0870*/ 	.word	0x00008ff0
        /*0874*/ 	.word	0x00000009
        /*0878*/ 	.word	0x00000000
        /*087c*/ 	.short	0x010a
        /*087e*/ 	.byte	0x3f
	.zero		1


	//   ....[129]....
        /*0880*/ 	.word	0x00009040
        /*0884*/ 	.word	0x00000006
        /*0888*/ 	.word	0x00000000
        /*088c*/ 	.short	0x010a
        /*088e*/ 	.byte	0x3f
	.zero		1


	//   ....[130]....
        /*0890*/ 	.word	0x00009090
        /*0894*/ 	.word	0x00000009
        /*0898*/ 	.word	0x00000000
        /*089c*/ 	.short	0x010a
        /*089e*/ 	.byte	0x3f
	.zero		1


	//   ....[131]....
        /*08a0*/ 	.word	0x000090e0
        /*08a4*/ 	.word	0x00000006
        /*08a8*/ 	.word	0x00000000
        /*08ac*/ 	.short	0x010a
        /*08ae*/ 	.byte	0x3f
	.zero		1


	//   ....[132]....
        /*08b0*/ 	.word	0x00009130
        /*08b4*/ 	.word	0x00000009
        /*08b8*/ 	.word	0x00000000
        /*08bc*/ 	.short	0x010a
        /*08be*/ 	.byte	0x3f
	.zero		1


	//   ....[133]....
        /*08c0*/ 	.word	0x00009180
        /*08c4*/ 	.word	0x00000006
        /*08c8*/ 	.word	0x00000000
        /*08cc*/ 	.short	0x010a
        /*08ce*/ 	.byte	0x3f
	.zero		1


	//   ....[134]....
        /*08d0*/ 	.word	0x000091d0
        /*08d4*/ 	.word	0x00000009
        /*08d8*/ 	.word	0x00000000
        /*08dc*/ 	.short	0x010a
        /*08de*/ 	.byte	0x3f
	.zero		1


	//   ....[135]....
        /*08e0*/ 	.word	0x00009220
        /*08e4*/ 	.word	0x00000006
        /*08e8*/ 	.word	0x00000000
        /*08ec*/ 	.short	0x010a
        /*08ee*/ 	.byte	0x3f
	.zero		1


	//   ....[136]....
        /*08f0*/ 	.word	0x00009270
        /*08f4*/ 	.word	0x00000009
        /*08f8*/ 	.word	0x00000000
        /*08fc*/ 	.short	0x010a
        /*08fe*/ 	.byte	0x3f
	.zero		1


	//   ....[137]....
        /*0900*/ 	.word	0x000092c0
        /*0904*/ 	.word	0x00000006
        /*0908*/ 	.word	0x00000000
        /*090c*/ 	.short	0x010a
        /*090e*/ 	.byte	0x3f
	.zero		1


	//   ....[138]....
        /*0910*/ 	.word	0x00009310
        /*0914*/ 	.word	0x00000009
        /*0918*/ 	.word	0x00000000
        /*091c*/ 	.short	0x010a
        /*091e*/ 	.byte	0x3f
	.zero		1


	//   ....[139]....
        /*0920*/ 	.word	0x00009360
        /*0924*/ 	.word	0x00000006
        /*0928*/ 	.word	0x00000000
        /*092c*/ 	.short	0x010a
        /*092e*/ 	.byte	0x3f
	.zero		1


	//   ....[140]....
        /*0930*/ 	.word	0x000093b0
        /*0934*/ 	.word	0x00000009
        /*0938*/ 	.word	0x00000000
        /*093c*/ 	.short	0x010a
        /*093e*/ 	.byte	0x3f
	.zero		1


	//   ....[141]....
        /*0940*/ 	.word	0x00009400
        /*0944*/ 	.word	0x00000006
        /*0948*/ 	.word	0x00000000
        /*094c*/ 	.short	0x010a
        /*094e*/ 	.byte	0x3f
	.zero		1


	//   ....[142]....
        /*0950*/ 	.word	0x00009450
        /*0954*/ 	.word	0x00000009
        /*0958*/ 	.word	0x00000000
        /*095c*/ 	.short	0x010a
        /*095e*/ 	.byte	0x3f
	.zero		1


	//   ....[143]....
        /*0960*/ 	.word	0x000094a0
        /*0964*/ 	.word	0x00000006
        /*0968*/ 	.word	0x00000000
        /*096c*/ 	.short	0x010a
        /*096e*/ 	.byte	0x3f
	.zero		1


	//   ....[144]....
        /*0970*/ 	.word	0x000094f0
        /*0974*/ 	.word	0x00000009
        /*0978*/ 	.word	0x00000000
        /*097c*/ 	.short	0x010a
        /*097e*/ 	.byte	0x3f
	.zero		1


	//   ....[145]....
        /*0980*/ 	.word	0x00009540
        /*0984*/ 	.word	0x00000006
        /*0988*/ 	.word	0x00000000
        /*098c*/ 	.short	0x010a
        /*098e*/ 	.byte	0x3f
	.zero		1


	//   ....[146]....
        /*0990*/ 	.word	0x00009590
        /*0994*/ 	.word	0x00000009
        /*0998*/ 	.word	0x00000000
        /*099c*/ 	.short	0x010a
        /*099e*/ 	.byte	0x3f
	.zero		1


	//   ....[147]....
        /*09a0*/ 	.word	0x000095e0
        /*09a4*/ 	.word	0x00000006
        /*09a8*/ 	.word	0x00000000
        /*09ac*/ 	.short	0x010a
        /*09ae*/ 	.byte	0x3f
	.zero		1


	//----- nvinfo : EIATTR_NUM_MBARRIERS
	.align		4
.L_28:
        /*09b0*/ 	.byte	0x03, 0x38
        /*09b2*/ 	.short	0x0046


	//----- nvinfo : EIATTR_EXIT_INSTR_OFFSETS
	.align		4
        /*09b4*/ 	.byte	0x04, 0x1c
        /*09b6*/ 	.short	(.L_30 - .L_29)


	//   ....[0]....
.L_29:
        /*09b8*/ 	.word	0x000009c0


	//   ....[1]....
        /*09bc*/ 	.word	0x00001280


	//   ....[2]....
        /*09c0*/ 	.word	0x000062c0


	//   ....[3]....
        /*09c4*/ 	.word	0x000068e0


	//   ....[4]....
        /*09c8*/ 	.word	0x000089b0


	//----- nvinfo : EIATTR_MAX_THREADS
	.align		4
.L_30:
        /*09cc*/ 	.byte	0x04, 0x05
        /*09ce*/ 	.short	(.L_32 - .L_31)
.L_31:
        /*09d0*/ 	.word	0x00000180
        /*09d4*/ 	.word	0x00000001
        /*09d8*/ 	.word	0x00000001


	//----- nvinfo : EIATTR_CRS_STACK_SIZE
	.align		4
.L_32:
        /*09dc*/ 	.byte	0x04, 0x1e
        /*09de*/ 	.short	(.L_34 - .L_33)
.L_33:
        /*09e0*/ 	.word	0x00000000


	//----- nvinfo : EIATTR_CBANK_PARAM_SIZE
	.align		4
.L_34:
        /*09e4*/ 	.byte	0x03, 0x19
        /*09e6*/ 	.short	0x0470


	//----- nvinfo : EIATTR_PARAM_CBANK
	.align		4
        /*09e8*/ 	.byte	0x04, 0x0a
        /*09ea*/ 	.short	(.L_36 - .L_35)
	.align		4
.L_35:
        /*09ec*/ 	.word	index@(.nv.constant0._ZN7cutlass13device_kernelINS_4gemm6kernel13GemmUniversalIN4cute5tupleIJiiiiEEENS1_10collective13CollectiveMmaINS1_37MainloopSm90TmaGmmaWarpSpecializedFP8ILi34ENS5_IJNS4_1CILi1EEESB_SB_EEENS1_35KernelTmaWarpSpecializedCooperativeEEENS5_IJNSA_ILi128EEENSA_ILi80EEENSA_ILi32EEEEEENS_12float_e4m3_tENS5_IJlSB_lEEESJ_SK_NS4_8TiledMMAINS4_8MMA_AtomIJNS4_4SM904GMMA30MMA_64x16x32_F32E4M3E4M3_SS_TNILNSO_7ScaleInE1ELSQ_1EEEEEENS4_6LayoutINS5_IJNSA_ILi2EEESB_SB_EEENS5_IJSB_NSA_ILi0EEESW_EEEEENS5_IJNS4_10UnderscoreESZ_SZ_EEEEENS4_13SM90_TMA_LOADENS4_14ComposedLayoutINS4_7SwizzleILi1ELi4ELi3EEENS4_18smem_ptr_flag_bitsILi8EEENST_INS5_IJNSA_ILi8EEESH_EEENS5_IJSH_SB_EEEEEEEvNS4_8identityES12_S1C_vS1D_EENS_8epilogue10collective6detail29Sm90TmaWarpSpecializedAdapterINS1G_15DefaultEpilogueISJ_SK_SK_NS1F_6thread17LinearCombinationISJ_Li1EffLNS1K_9ScaleType4KindE0ELNS_15FloatRoundStyleE2ESJ_EENS1_15EpilogueDefaultEEEEEvvEEEEvNT_6ParamsE)
        /*09f0*/ 	.short	0x0210
        /*09f2*/ 	.short	0x0470


	//----- nvinfo : EIATTR_SW_WAR
	.align		4
.L_36:
        /*09f4*/ 	.byte	0x04, 0x36
        /*09f6*/ 	.short	(.L_38 - .L_37)
.L_37:
        /*09f8*/ 	.word	0x00000008
.L_38:


//--------------------- .nv.callgraph             --------------------------
	.section	.nv.callgraph,"",@"SHT_CUDA_CALLGRAPH"
	.align	4
	.sectionentsize	8
	.align		4
        /*0000*/ 	.word	0x00000000
	.align		4
        /*0004*/ 	.word	0xffffffff
	.align		4
        /*0008*/ 	.word	0x00000000
	.align		4
        /*000c*/ 	.word	0xfffffffe
	.align		4
        /*0010*/ 	.word	0x00000000
	.align		4
        /*0014*/ 	.word	0xfffffffd
	.align		4
        /*0018*/ 	.word	0x00000000
	.align		4
        /*001c*/ 	.word	0xfffffffc


//--------------------- .nv.constant4             --------------------------
	.section	.nv.constant4,"a",@progbits
	.align	8
	.align		8
.nv.constant4:
        /*0000*/ 	.dword	_ZN40_INTERNAL_245ebe27_4_k_cu_61a822d2_141574cuda3std3__45__cpo5beginE
	.align		8
        /*0008*/ 	.dword	_ZN40_INTERNAL_245ebe27_4_k_cu_61a822d2_141574cuda3std3__45__cpo3endE
	.align		8
        /*0010*/ 	.dword	_ZN40_INTERNAL_245ebe27_4_k_cu_61a822d2_141574cuda3std3__45__cpo6cbeginE
	.align		8
        /*0018*/ 	.dword	_ZN40_INTERNAL_245ebe27_4_k_cu_61a822d2_141574cuda3std3__45__cpo4cendE
	.align		8
        /*0020*/ 	.dword	_ZN40_INTERNAL_245ebe27_4_k_cu_61a822d2_141574cuda3std3__442_GLOBAL__N__245ebe27_4_k_cu_61a822d2_141576ignoreE
	.align		8
        /*0028*/ 	.dword	_ZN40_INTERNAL_245ebe27_4_k_cu_61a822d2_141574cuda3std3__419piecewise_constructE
	.align		8
        /*0030*/ 	.dword	_ZN40_INTERNAL_245ebe27_4_k_cu_61a822d2_141574cuda3std3__48in_placeE
	.align		8
        /*0038*/ 	.dword	_ZN40_INTERNAL_245ebe27_4_k_cu_61a822d2_141574cuda3std6ranges3__45__cpo4swapE
	.align		8
        /*0040*/ 	.dword	_ZN40_INTERNAL_245ebe27_4_k_cu_61a822d2_141574cuda3std6ranges3__45__cpo9iter_moveE
	.align		8
        /*0048*/ 	.dword	_ZN40_INTERNAL_245ebe27_4_k_cu_61a822d2_141574cute7productE
	.align		8
        /*0050*/ 	.dword	_ZN40_INTERNAL_245ebe27_4_k_cu_61a822d2_141574cute1_E


//--------------------- .text._ZN7cutlass13device_kernelINS_4gemm6kernel13GemmUniversalIN4cute5tupleIJiiiiEEENS1_10collective13CollectiveMmaINS1_37MainloopSm90TmaGmmaWarpSpecializedFP8ILi34ENS5_IJNS4_1CILi1EEESB_SB_EEENS1_35KernelTmaWarpSpecializedCooperativeEEENS5_IJNSA_ILi128EEENSA_ILi80EEENSA_ILi32EEEEEENS_12float_e4m3_tENS5_IJlSB_lEEESJ_SK_NS4_8TiledMMAINS4_8MMA_AtomIJNS4_4SM904GMMA30MMA_64x16x32_F32E4M3E4M3_SS_TNILNSO_7ScaleInE1ELSQ_1EEEEEENS4_6LayoutINS5_IJNSA_ILi2EEESB_SB_EEENS5_IJSB_NSA_ILi0EEESW_EEEEENS5_IJNS4_10UnderscoreESZ_SZ_EEEEENS4_13SM90_TMA_LOADENS4_14ComposedLayoutINS4_7SwizzleILi1ELi4ELi3EEENS4_18smem_ptr_flag_bitsILi8EEENST_INS5_IJNSA_ILi8EEESH_EEENS5_IJSH_SB_EEEEEEEvNS4_8identityES12_S1C_vS1D_EENS_8epilogue10collective6detail29Sm90TmaWarpSpecializedAdapterINS1G_15DefaultEpilogueISJ_SK_SK_NS1F_6thread17LinearCombinationISJ_Li1EffLNS1K_9ScaleType4KindE0ELNS_15FloatRoundStyleE2ESJ_EENS1_15EpilogueDefaultEEEEEvvEEEEvNT_6ParamsE --------------------------
	.section	.text._ZN7cutlass13device_kernelINS_4gemm6kernel13GemmUniversalIN4cute5tupleIJiiiiEEENS1_10collective13CollectiveMmaINS1_37MainloopSm90TmaGmmaWarpSpecializedFP8ILi34ENS5_IJNS4_1CILi1EEESB_SB_EEENS1_35KernelTmaWarpSpecializedCooperativeEEENS5_IJNSA_ILi128EEENSA_ILi80EEENSA_ILi32EEEEEENS_12float_e4m3_tENS5_IJlSB_lEEESJ_SK_NS4_8TiledMMAINS4_8MMA_AtomIJNS4_4SM904GMMA30MMA_64x16x32_F32E4M3E4M3_SS_TNILNSO_7ScaleInE1ELSQ_1EEEEEENS4_6LayoutINS5_IJNSA_ILi2EEESB_SB_EEENS5_IJSB_NSA_ILi0EEESW_EEEEENS5_IJNS4_10UnderscoreESZ_SZ_EEEEENS4_13SM90_TMA_LOADENS4_14ComposedLayoutINS4_7SwizzleILi1ELi4ELi3EEENS4_18smem_ptr_flag_bitsILi8EEENST_INS5_IJNSA_ILi8EEESH_EEENS5_IJSH_SB_EEEEEEEvNS4_8identityES12_S1C_vS1D_EENS_8epilogue10collective6detail29Sm90TmaWarpSpecializedAdapterINS1G_15DefaultEpilogueISJ_SK_SK_NS1F_6thread17LinearCombinationISJ_Li1EffLNS1K_9ScaleType4KindE0ELNS_15FloatRoundStyleE2ESJ_EENS1_15EpilogueDefaultEEEEEvvEEEEvNT_6ParamsE,"ax",@progbits
	.align	128
.text._ZN7cutlass13device_kernelINS_4gemm6kernel13GemmUniversalIN4cute5tupleIJiiiiEEENS1_10collective13CollectiveMmaINS1_37MainloopSm90TmaGmmaWarpSpecializedFP8ILi34ENS5_IJNS4_1CILi1EEESB_SB_EEENS1_35KernelTmaWarpSpecializedCooperativeEEENS5_IJNSA_ILi128EEENSA_ILi80EEENSA_ILi32EEEEEENS_12float_e4m3_tENS5_IJlSB_lEEESJ_SK_NS4_8TiledMMAINS4_8MMA_AtomIJNS4_4SM904GMMA30MMA_64x16x32_F32E4M3E4M3_SS_TNILNSO_7ScaleInE1ELSQ_1EEEEEENS4_6LayoutINS5_IJNSA_ILi2EEESB_SB_EEENS5_IJSB_NSA_ILi0EEESW_EEEEENS5_IJNS4_10UnderscoreESZ_SZ_EEEEENS4_13SM90_TMA_LOADENS4_14ComposedLayoutINS4_7SwizzleILi1ELi4ELi3EEENS4_18smem_ptr_flag_bitsILi8EEENST_INS5_IJNSA_ILi8EEESH_EEENS5_IJSH_SB_EEEEEEEvNS4_8identityES12_S1C_vS1D_EENS_8epilogue10collective6detail29Sm90TmaWarpSpecializedAdapterINS1G_15DefaultEpilogueISJ_SK_SK_NS1F_6thread17LinearCombinationISJ_Li1EffLNS1K_9ScaleType4KindE0ELNS_15FloatRoundStyleE2ESJ_EENS1_15EpilogueDefaultEEEEEvvEEEEvNT_6ParamsE:
        .type           _ZN7cutlass13device_kernelINS_4gemm6kernel13GemmUniversalIN4cute5tupleIJiiiiEEENS1_10collective13CollectiveMmaINS1_37MainloopSm90TmaGmmaWarpSpecializedFP8ILi34ENS5_IJNS4_1CILi1EEESB_SB_EEENS1_35KernelTmaWarpSpecializedCooperativeEEENS5_IJNSA_ILi128EEENSA_ILi80EEENSA_ILi32EEEEEENS_12float_e4m3_tENS5_IJlSB_lEEESJ_SK_NS4_8TiledMMAINS4_8MMA_AtomIJNS4_4SM904GMMA30MMA_64x16x32_F32E4M3E4M3_SS_TNILNSO_7ScaleInE1ELSQ_1EEEEEENS4_6LayoutINS5_IJNSA_ILi2EEESB_SB_EEENS5_IJSB_NSA_ILi0EEESW_EEEEENS5_IJNS4_10UnderscoreESZ_SZ_EEEEENS4_13SM90_TMA_LOADENS4_14ComposedLayoutINS4_7SwizzleILi1ELi4ELi3EEENS4_18smem_ptr_flag_bitsILi8EEENST_INS5_IJNSA_ILi8EEESH_EEENS5_IJSH_SB_EEEEEEEvNS4_8identityES12_S1C_vS1D_EENS_8epilogue10collective6detail29Sm90TmaWarpSpecializedAdapterINS1G_15DefaultEpilogueISJ_SK_SK_NS1F_6thread17LinearCombinationISJ_Li1EffLNS1K_9ScaleType4KindE0ELNS_15FloatRoundStyleE2ESJ_EENS1_15EpilogueDefaultEEEEEvvEEEEvNT_6ParamsE,@function
        .size           _ZN7cutlass13device_kernelINS_4gemm6kernel13GemmUniversalIN4cute5tupleIJiiiiEEENS1_10collective13CollectiveMmaINS1_37MainloopSm90TmaGmmaWarpSpecializedFP8ILi34ENS5_IJNS4_1CILi1EEESB_SB_EEENS1_35KernelTmaWarpSpecializedCooperativeEEENS5_IJNSA_ILi128EEENSA_ILi80EEENSA_ILi32EEEEEENS_12float_e4m3_tENS5_IJlSB_lEEESJ_SK_NS4_8TiledMMAINS4_8MMA_AtomIJNS4_4SM904GMMA30MMA_64x16x32_F32E4M3E4M3_SS_TNILNSO_7ScaleInE1ELSQ_1EEEEEENS4_6LayoutINS5_IJNSA_ILi2EEESB_SB_EEENS5_IJSB_NSA_ILi0EEESW_EEEEENS5_IJNS4_10UnderscoreESZ_SZ_EEEEENS4_13SM90_TMA_LOADENS4_14ComposedLayoutINS4_7SwizzleILi1ELi4ELi3EEENS4_18smem_ptr_flag_bitsILi8EEENST_INS5_IJNSA_ILi8EEESH_EEENS5_IJSH_SB_EEEEEEEvNS4_8identityES12_S1C_vS1D_EENS_8epilogue10collective6detail29Sm90TmaWarpSpecializedAdapterINS1G_15DefaultEpilogueISJ_SK_SK_NS1F_6thread17LinearCombinationISJ_Li1EffLNS1K_9ScaleType4KindE0ELNS_15FloatRoundStyleE2ESJ_EENS1_15EpilogueDefaultEEEEEvvEEEEvNT_6ParamsE,(.L_x_214 - _ZN7cutlass13device_kernelINS_4gemm6kernel13GemmUniversalIN4cute5tupleIJiiiiEEENS1_10collective13CollectiveMmaINS1_37MainloopSm90TmaGmmaWarpSpecializedFP8ILi34ENS5_IJNS4_1CILi1EEESB_SB_EEENS1_35KernelTmaWarpSpecializedCooperativeEEENS5_IJNSA_ILi128EEENSA_ILi80EEENSA_ILi32EEEEEENS_12float_e4m3_tENS5_IJlSB_lEEESJ_SK_NS4_8TiledMMAINS4_8MMA_AtomIJNS4_4SM904GMMA30MMA_64x16x32_F32E4M3E4M3_SS_TNILNSO_7ScaleInE1ELSQ_1EEEEEENS4_6LayoutINS5_IJNSA_ILi2EEESB_SB_EEENS5_IJSB_NSA_ILi0EEESW_EEEEENS5_IJNS4_10UnderscoreESZ_SZ_EEEEENS4_13SM90_TMA_LOADENS4_14ComposedLayoutINS4_7SwizzleILi1ELi4ELi3EEENS4_18smem_ptr_flag_bitsILi8EEENST_INS5_IJNSA_ILi8EEESH_EEENS5_IJSH_SB_EEEEEEEvNS4_8identityES12_S1C_vS1D_EENS_8epilogue10collective6detail29Sm90TmaWarpSpecializedAdapterINS1G_15DefaultEpilogueISJ_SK_SK_NS1F_6thread17LinearCombinationISJ_Li1EffLNS1K_9ScaleType4KindE0ELNS_15FloatRoundStyleE2ESJ_EENS1_15EpilogueDefaultEEEEEvvEEEEvNT_6ParamsE)
        .other          _ZN7cutlass13device_kernelINS_4gemm6kernel13GemmUniversalIN4cute5tupleIJiiiiEEENS1_10collective13CollectiveMmaINS1_37MainloopSm90TmaGmmaWarpSpecializedFP8ILi34ENS5_IJNS4_1CILi1EEESB_SB_EEENS1_35KernelTmaWarpSpecializedCooperativeEEENS5_IJNSA_ILi128EEENSA_ILi80EEENSA_ILi32EEEEEENS_12float_e4m3_tENS5_IJlSB_lEEESJ_SK_NS4_8TiledMMAINS4_8MMA_AtomIJNS4_4SM904GMMA30MMA_64x16x32_F32E4M3E4M3_SS_TNILNSO_7ScaleInE1ELSQ_1EEEEEENS4_6LayoutINS5_IJNSA_ILi2EEESB_SB_EEENS5_IJSB_NSA_ILi0EEESW_EEEEENS5_IJNS4_10UnderscoreESZ_SZ_EEEEENS4_13SM90_TMA_LOADENS4_14ComposedLayoutINS4_7SwizzleILi1ELi4ELi3EEENS4_18smem_ptr_flag_bitsILi8EEENST_INS5_IJNSA_ILi8EEESH_EEENS5_IJSH_SB_EEEEEEEvNS4_8identityES12_S1C_vS1D_EENS_8epilogue10collective6detail29Sm90TmaWarpSpecializedAdapterINS1G_15DefaultEpilogueISJ_SK_SK_NS1F_6thread17LinearCombinationISJ_Li1EffLNS1K_9ScaleType4KindE0ELNS_15FloatRoundStyleE2ESJ_EENS1_15EpilogueDefaultEEEEEvvEEEEvNT_6ParamsE,@"STO_CUDA_ENTRY STV_DEFAULT"
_ZN7cutlass13device_kernelINS_4gemm6kernel13GemmUniversalIN4cute5tupleIJiiiiEEENS1_10collective13CollectiveMmaINS1_37MainloopSm90TmaGmmaWarpSpecializedFP8ILi34ENS5_IJNS4_1CILi1EEESB_SB_EEENS1_35KernelTmaWarpSpecializedCooperativeEEENS5_IJNSA_ILi128EEENSA_ILi80EEENSA_ILi32EEEEEENS_12float_e4m3_tENS5_IJlSB_lEEESJ_SK_NS4_8TiledMMAINS4_8MMA_AtomIJNS4_4SM904GMMA30MMA_64x16x32_F32E4M3E4M3_SS_TNILNSO_7ScaleInE1ELSQ_1EEEEEENS4_6LayoutINS5_IJNSA_ILi2EEESB_SB_EEENS5_IJSB_NSA_ILi0EEESW_EEEEENS5_IJNS4_10UnderscoreESZ_SZ_EEEEENS4_13SM90_TMA_LOADENS4_14ComposedLayoutINS4_7SwizzleILi1ELi4ELi3EEENS4_18smem_ptr_flag_bitsILi8EEENST_INS5_IJNSA_ILi8EEESH_EEENS5_IJSH_SB_EEEEEEEvNS4_8identityES12_S1C_vS1D_EENS_8epilogue10collective6detail29Sm90TmaWarpSpecializedAdapterINS1G_15DefaultEpilogueISJ_SK_SK_NS1F_6thread17LinearCombinationISJ_Li1EffLNS1K_9ScaleType4KindE0ELNS_15FloatRoundStyleE2ESJ_EENS1_15EpilogueDefaultEEEEEvvEEEEvNT_6ParamsE:
[----:B------:R-:W-:Y:S01]  /*0000*/  LDC R1, c[0x0][0x28] ;  /* 0x00000a00ff017b82 */ /* 0x000fe20000000800 */
[----:B------:R-:W0:Y:S01]  /*0010*/  S2R R0, SR_TID.X ;  /* 0x0000000000007919 */ /* 0x000e220000002100 */
[----:B------:R-:W-:Y:S01]  /*0020*/  ELECT P0, URZ, PT ;  /* 0x00000000003f782f */ /* 0x000fe20003800000 */
[----:B------:R-:W-:Y:S01]  /*0030*/  BSSY B0, `(.L_x_0) ;  /* 0x000000f000007945 */ /* 0x000fe20003800000 */
[--C-:B0-----:R-:W-:Y:S02]  /*0040*/  SHF.R.U32.HI R2, RZ, 0x5, R0.reuse ;  /* 0x00000005ff027819 */ /* 0x101fe40000011600 */
[----:B------:R-:W-:-:S03]  /*0050*/  SHF.R.U32.HI R3, RZ, 0x7, R0 ;  /* 0x00000007ff037819 */ /* 0x000fc60000011600 */
[----:B------:R-:W0:Y:S04]  /*0060*/  SHFL.IDX PT, R5, R2, RZ, 0x1f ;  /* 0x00001fff02057589 */ /* 0x000e2800000e0000 */
[----:B------:R1:W2:Y:S01]  /*0070*/  SHFL.IDX PT, R7, R3, RZ, 0x1f ;  /* 0x00001fff03077589 */ /* 0x0002a200000e0000 */
[----:B0-----:R-:W-:-:S13]  /*0080*/  ISETP.NE.OR P0, PT, R5, RZ, !P0 ;  /* 0x000000ff0500720c */ /* 0x001fda0004705670 */
[----:B-12---:R-:W-:Y:S05]  /*0090*/  @P0 BRA `(.L_x_1) ;  /* 0x0000000000200947 */ /* 0x006fea0003800000 */
[----:B------:R-:W-:Y:S02]  /*00a0*/  ULDC.64 UR4, c[0x0][0x198] ;  /* 0x0000660000047ab9 */ /* 0x000fe40000000a00 */
[----:B------:R-:W-:Y:S02]  /*00b0*/  UIADD3 UR6, UP0, UR4, 0xf0, URZ ;  /* 0x000000f004067890 */ /* 0x000fe4000ff1e03f */
[----:B------:R-:W-:Y:S02]  /*00c0*/  UIADD3 UR4, UP1, UR4, 0x1f0, URZ ;  /* 0x000001f004047890 */ /* 0x000fe4000ff3e03f */
[----:B------:R-:W-:Y:S02]  /*00d0*/  UIADD3.X UR7, URZ, UR5, URZ, UP0, !UPT ;  /* 0x000000053f077290 */ /* 0x000fe400087fe43f */
[----:B------:R-:W-:-:S07]  /*00e0*/  UIADD3.X UR5, URZ, UR5, URZ, UP1, !UPT ;  /* 0x000000053f057290 */ /* 0x000fce0008ffe43f */
[----:B------:R0:W-:Y:S02]  /*00f0*/  UTMACCTL.PF [UR6] ;  /* 0x00000000060079b9 */ /* 0x0001e40008040000 */
[----:B------:R0:W-:Y:S02]  /*0100*/  UTMACCTL.PF [UR4] ;  /* 0x00000000040079b9 */ /* 0x0001e40008040000 */
[----:B0-----:R-:W-:Y:S01]  /*0110*/  NOP ;  /* 0x0000000000007918 */ /* 0x001fe20000000000 */
.L_x_1:
[----:B------:R-:W-:Y:S05]  /*0120*/  BSYNC B0 ;  /* 0x0000000000007941 */ /* 0x000fea0003800000 */
.L_x_0:
[----:B------:R-:W0:Y:S02]  /*0130*/  SHFL.IDX PT, R3, R2, RZ, 0x1f ;  /* 0x00001fff02037589 */ /* 0x000e2400000e0000 */
[----:B0-----:R-:W-:-:S13]  /*0140*/  ISETP.NE.AND P0, PT, R3, RZ, PT ;  /* 0x000000ff0300720c */ /* 0x001fda0003f05270 */
[----:B------:R-:W-:Y:S05]  /*0150*/  @P0 BRA `(.L_x_2) ;  /* 0x0000000400540947 */ /* 0x000fea0003800000 */
[----:B------:R-:W-:Y:S01]  /*0160*/  ELECT P0, URZ, PT ;  /* 0x00000000003f782f */ /* 0x000fe20003800000 */
[----:B------:R-:W-:-:S12]  /*0170*/  BSSY B0, `(.L_x_2) ;  /* 0x0000053000007945 */ /* 0x000fd80003800000 */
[----:B------:R-:W-:Y:S05]  /*0180*/  @!P0 BRA `(.L_x_3) ;  /* 0x0000000400448947 */ /* 0x000fea0003800000 */
[----:B------:R-:W0:Y:S01]  /*0190*/  S2UR UR8, SR_CgaCtaId ;  /* 0x00000000000879c3 */ /* 0x000e220000008800 */
[----:B------:R-:W-:Y:S01]  /*01a0*/  UMOV UR4, 0x400 ;  /* 0x0000040000047882 */ /* 0x000fe20000000000 */
[----:B------:R-:W-:Y:S01]  /*01b0*/  UMOV UR5, 0x1 ;  /* 0x0000000100057882 */ /* 0x000fe20000000000 */
[----:B------:R-:W-:Y:S02]  /*01c0*/  UMOV UR6, 0x100 ;  /* 0x0000010000067882 */ /* 0x000fe40000000000 */
[----:B------:R-:W-:-:S04]  /*01d0*/  UIADD3 UR6, -UR6, 0x100000, URZ ;  /* 0x0010000006067890 */ /* 0x000fc8000fffe13f */
[----:B------:R-:W-:Y:S02]  /*01e0*/  USHF.L.U32 UR7, UR6, 0xb, URZ ;  /* 0x0000000b06077899 */ /* 0x000fe4000800063f */
[----:B------:R-:W-:Y:S02]  /*01f0*/  USHF.L.U32 UR6, UR6, 0x1, URZ ;  /* 0x0000000106067899 */ /* 0x000fe4000800063f */
[----:B0-----:R-:W-:Y:S02]  /*0200*/  ULEA UR8, UR8, UR4, 0x18 ;  /* 0x0000000408087291 */ /* 0x001fe4000f8ec03f */
[----:B------:R-:W-:-:S04]  /*0210*/  UIADD3 UR4, -UR5, 0x100000, URZ ;  /* 0x0010000005047890 */ /* 0x000fc8000fffe13f */
[----:B------:R-:W-:Y:S02]  /*0220*/  USHF.L.U32 UR5, UR4, 0xb, URZ ;  /* 0x0000000b04057899 */ /* 0x000fe4000800063f */
[----:B------:R-:W-:Y:S01]  /*0230*/  USHF.L.U32 UR4, UR4, 0x1, URZ ;  /* 0x0000000104047899 */ /* 0x000fe2000800063f */
[----:B------:R-:W0:Y:S11]  /*0240*/  FENCE.VIEW.ASYNC.S ;  /* 0x00000000000073c6 */ /* 0x000e360000000000 */
[----:B0-----:R0:W1:Y:S01]  /*0250*/  SYNCS.EXCH.64 URZ, [UR8], UR4 ;  /* 0x00000004083f75b2 */ /* 0x0010620008000100 */
[----:B------:R0:W2:Y:S01]  /*0260*/  SYNCS.EXCH.64 URZ, [UR8+0x110], UR6 ;  /* 0x00011006083f75b2 */ /* 0x0000a20008000100 */
[----:B------:R0:W3:Y:S01]  /*0270*/  SYNCS.EXCH.64 URZ, [UR8+0x8], UR4 ;  /* 0x00000804083f75b2 */ /* 0x0000e20008000100 */
[----:B------:R0:W4:Y:S01]  /*0280*/  SYNCS.EXCH.64 URZ, [UR8+0x118], UR6 ;  /* 0x00011806083f75b2 */ /* 0x0001220008000100 */
[----:B------:R0:W0:Y:S01]  /*0290*/  SYNCS.EXCH.64 URZ, [UR8+0x10], UR4 ;  /* 0x00001004083f75b2 */ /* 0x0000220008000100 */
        /* <DEDUP_REMOVED lines=63> */
[----:B-1234-:R-:W-:Y:S01]  /*0690*/  NOP ;  /* 0x0000000000007918 */ /* 0x01efe20000000000 */
.L_x_3:
[----:B0-----:R-:W-:Y:S05]  /*06a0*/  BSYNC B0 ;  /* 0x0000000000007941 */ /* 0x001fea0003800000 */
.L_x_2:
[----:B------:R-:W0:Y:S01]  /*06b0*/  SHFL.IDX PT, R2, R2, RZ, 0x1f ;  /* 0x00001fff02027589 */ /* 0x000e2200000e0000 */
[----:B------:R-:W1:Y:S01]  /*06c0*/  LDC R3, c[0x0][0x65c] ;  /* 0x00019700ff037b82 */ /* 0x000e620000000800 */
[----:B------:R-:W-:Y:S02]  /*06d0*/  ELECT P0, URZ, PT ;  /* 0x00000000003f782f */ /* 0x000fe40003800000 */
[----:B------:R-:W-:Y:S01]  /*06e0*/  SHF.R.S32.HI R4, RZ, 0x1f, R5 ;  /* 0x0000001fff047819 */ /* 0x000fe20000011405 */
[----:B------:R-:W2:Y:S01]  /*06f0*/  S2R R8, SR_CTAID.Y ;  /* 0x0000000000087919 */ /* 0x000ea20000002600 */
[----:B------:R-:W-:Y:S01]  /*0700*/  UMOV UR4, 0x20 ;  /* 0x0000002000047882 */ /* 0x000fe20000000000 */
[----:B------:R-:W-:Y:S01]  /*0710*/  ISETP.NE.AND P2, PT, R7, RZ, PT ;  /* 0x000000ff0700720c */ /* 0x000fe20003f45270 */
[----:B------:R-:W-:Y:S01]  /*0720*/  NOP ;  /* 0x0000000000007918 */ /* 0x000fe20000000000 */
[----:B------:R-:W3:Y:S01]  /*0730*/  S2R R6, SR_CTAID.X ;  /* 0x0000000000067919 */ /* 0x000ee20000002500 */
[----:B------:R-:W-:Y:S01]  /*0740*/  LEA.HI R4, R4, R5, RZ, 0x2 ;  /* 0x0000000504047211 */ /* 0x000fe200078f10ff */
[----:B------:R-:W-:-:S03]  /*0750*/  NOP ;  /* 0x0000000000007918 */ /* 0x000fc60000000000 */
[----:B------:R-:W-:-:S05]  /*0760*/  LOP3.LUT R4, R4, 0xfffffffc, RZ, 0xc0, !PT ;  /* 0xfffffffc04047812 */ /* 0x000fca00078ec0ff */
[----:B------:R-:W-:Y:S01]  /*0770*/  IMAD.IADD R5, R5, 0x1, -R4 ;  /* 0x0000000105057824 */ /* 0x000fe200078e0a04 */
[----:B0-----:R-:W-:Y:S02]  /*0780*/  ISETP.NE.OR P0, PT, R2, RZ, !P0 ;  /* 0x000000ff0200720c */ /* 0x001fe40004705670 */
[----:B-1----:R-:W-:-:S11]  /*0790*/  ISETP.NE.AND P3, PT, R3, 0x1, PT ;  /* 0x000000010300780c */ /* 0x002fd60003f65270 */
[----:B------:R-:W-:Y:S01]  /*07a0*/  VOTEU.ALL UP0, P0 ;  /* 0x00000000003f7886 */ /* 0x000fe20000000000 */
[----:B------:R-:W-:Y:S01]  /*07b0*/  VOTEU.ALL UP1, P0 ;  /* 0x00000000003f7886 */ /* 0x000fe20000020000 */
[----:B------:R-:W3:Y:S01]  /*07c0*/  @P3 LDC R9, c[0x0][0x10] ;  /* 0x00000400ff093b82 */ /* 0x000ee20000000800 */
[----:B--2---:R-:W-:Y:S02]  /*07d0*/  @P3 IMAD.MOV.U32 R2, RZ, RZ, R8 ;  /* 0x000000ffff023224 */ /* 0x004fe400078e0008 */
[----:B------:R-:W-:Y:S01]  /*07e0*/  @!UP0 UMOV UR6, 0x400 ;  /* 0x0000040000068882 */ /* 0x000fe20000000000 */
[----:B------:R-:W-:-:S04]  /*07f0*/  @!UP0 UIADD3 UR4, -UR4, 0x100000, URZ ;  /* 0x0010000004048890 */ /* 0x000fc8000fffe13f */
[----:B------:R-:W-:Y:S02]  /*0800*/  @!UP0 USHF.L.U32 UR5, UR4, 0xb, URZ ;  /* 0x0000000b04058899 */ /* 0x000fe4000800063f */
[----:B------:R-:W-:Y:S01]  /*0810*/  @!UP0 USHF.L.U32 UR4, UR4, 0x1, URZ ;  /* 0x0000000104048899 */ /* 0x000fe2000800063f */
[----:B------:R-:W-:Y:S02]  /*0820*/  @P3 IMAD.MOV.U32 R3, RZ, RZ, RZ ;  /* 0x000000ffff033224 */ /* 0x000fe400078e00ff */
[----:B------:R-:W-:Y:S01]  /*0830*/  @P3 IMAD.MOV.U32 R13, RZ, RZ, RZ ;  /* 0x000000ffff0d3224 */ /* 0x000fe200078e00ff */
[----:B------:R-:W0:Y:S08]  /*0840*/  @!UP0 S2UR UR7, SR_CgaCtaId ;  /* 0x00000000000789c3 */ /* 0x000e300000008800 */
[----:B------:R-:W1:Y:S01]  /*0850*/  @!P3 LDC R11, c[0x0][0xc] ;  /* 0x00000300ff0bbb82 */ /* 0x000e620000000800 */
[----:B---3--:R-:W-:-:S04]  /*0860*/  @P3 IMAD.WIDE.U32 R2, R6, R9, R2 ;  /* 0x0000000906023225 */ /* 0x008fc800078e0002 */
[----:B------:R-:W-:Y:S02]  /*0870*/  VIADD R9, R7, 0xffffffff ;  /* 0xffffffff07097836 */ /* 0x000fe40000000000 */
[----:B------:R-:W-:Y:S01]  /*0880*/  @P3 IMAD.IADD R3, R3, 0x1, R13 ;  /* 0x0000000103033824 */ /* 0x000fe200078e020d */
[----:B0-----:R-:W-:Y:S02]  /*0890*/  @!UP0 ULEA UR6, UR7, UR6, 0x18 ;  /* 0x0000000607068291 */ /* 0x001fe4000f8ec03f */
[----:B------:R-:W-:Y:S01]  /*08a0*/  ISETP.GE.U32.AND P1, PT, R9, 0x2, PT ;  /* 0x000000020900780c */ /* 0x000fe20003f26070 */
[----:B------:R-:W-:Y:S01]  /*08b0*/  VOTEU.ALL UP0, P0 ;  /* 0x00000000003f7886 */ /* 0x000fe20000000000 */
[----:B------:R-:W-:-:S04]  /*08c0*/  ISETP.NE.AND P0, PT, R5, 0x3, PT ;  /* 0x000000030500780c */ /* 0x000fc80003f05270 */
[----:B------:R-:W-:-:S04]  /*08d0*/  ISETP.EQ.OR P0, PT, R5, RZ, !P0 ;  /* 0x000000ff0500720c */ /* 0x000fc80004702670 */
[----:B------:R-:W-:Y:S01]  /*08e0*/  ISETP.EQ.AND P0, PT, R7, RZ, P0 ;  /* 0x000000ff0700720c */ /* 0x000fe20000702270 */
[----:B------:R-:W-:Y:S01]  /*08f0*/  IMAD.MOV.U32 R7, RZ, RZ, RZ ;  /* 0x000000ffff077224 */ /* 0x000fe200078e00ff */
[----:B------:R-:W0:Y:S02]  /*0900*/  FENCE.VIEW.ASYNC.S ;  /* 0x00000000000073c6 */ /* 0x000e240000000000 */
[----:B0-----:R0:W2:Y:S01]  /*0910*/  @!UP0 SYNCS.EXCH.64 URZ, [UR6+0x230], UR4 ;  /* 0x00023004063f85b2 */ /* 0x0010a20008000100 */
[----:B------:R-:W-:Y:S01]  /*0920*/  SEL R4, RZ, 0x1, !P0 ;  /* 0x00000001ff047807 */ /* 0x000fe20004000000 */
[----:B-1----:R-:W-:-:S03]  /*0930*/  @!P3 IMAD.WIDE.U32 R10, R11, R8, R6 ;  /* 0x000000080b0ab225 */ /* 0x002fc600078e0006 */
[----:B------:R-:W-:Y:S01]  /*0940*/  SEL R4, R4, 0x2, P1 ;  /* 0x0000000204047807 */ /* 0x000fe20000800000 */
[----:B------:R-:W-:Y:S02]  /*0950*/  @!P3 IMAD.MOV.U32 R2, RZ, RZ, R10 ;  /* 0x000000ffff02b224 */ /* 0x000fe400078e000a */
[----:B------:R-:W-:Y:S01]  /*0960*/  @!P3 IMAD.MOV.U32 R3, RZ, RZ, R11 ;  /* 0x000000ffff03b224 */ /* 0x000fe200078e000b */
[----:B------:R0:W2:Y:S01]  /*0970*/  @!UP1 SYNCS.EXCH.64 URZ, [UR6+0x238], UR4 ;  /* 0x00023804063f95b2 */ /* 0x0000a20008000100 */
[----:B------:R-:W-:Y:S01]  /*0980*/  NOP ;  /* 0x0000000000007918 */ /* 0x000fe20000000000 */
[----:B--2---:R-:W-:Y:S06]  /*0990*/  BAR.SYNC.DEFER_BLOCKING 0x0 ;  /* 0x0000000000007b1d */ /* 0x004fec0000010000 */
[----:B------:R-:W-:Y:S05]  /*09a0*/  @!P2 BRA `(.L_x_4) ;  /* 0x000000580048a947 */ /* 0x000fea0003800000 */
[----:B------:R-:W-:-:S13]  /*09b0*/  ISETP.GT.U32.AND P0, PT, R9, 0x1, PT ;  /* 0x000000010900780c */ /* 0x000fda0003f04070 */
[----:B0-----:R-:W-:Y:S05]  /*09c0*/  @P0 EXIT ;  /* 0x000000000000094d */ /* 0x001fea0003800000 */
[----:B------:R-:W-:Y:S01]  /*09d0*/  ULDC.64 UR4, c[0x0][0x650] ;  /* 0x0001940000047ab9 */ /* 0x000fe20000000a00 */
[----:B------:R-:W-:Y:S01]  /*09e0*/  PRMT R9, RZ, 0x7610, R9 ;  /* 0x00007610ff097816 */ /* 0x000fe20000000009 */
[----:B------:R-:W-:Y:S01]  /*09f0*/  IMAD.MOV.U32 R15, RZ, RZ, -0x1 ;  /* 0xffffffffff0f7424 */ /* 0x000fe200078e00ff */
[----:B------:R-:W-:Y:S01]  /*0a00*/  ISETP.GE.U32.AND P0, PT, R2, UR4, PT ;  /* 0x0000000402007c0c */ /* 0x000fe2000bf06070 */
[----:B------:R-:W-:Y:S02]  /*0a10*/  IMAD.MOV.U32 R85, RZ, RZ, -0x1 ;  /* 0xffffffffff557424 */ /* 0x000fe400078e00ff */
[----:B------:R-:W-:Y:S01]  /*0a20*/  IMAD.MOV.U32 R14, RZ, RZ, -0x1 ;  /* 0xffffffffff0e7424 */ /* 0x000fe200078e00ff */
[----:B------:R-:W-:-:S13]  /*0a30*/  ISETP.GE.U32.AND.EX P0, PT, R3, UR5, PT, P0 ;  /* 0x0000000503007c0c */ /* 0x000fda000bf06100 */
[----:B------:R-:W-:Y:S05]  /*0a40*/  @P0 BRA `(.L_x_5) ;  /* 0x00000004005c0947 */ /* 0x000fea0003800000 */
[----:B------:R-:W0:Y:S01]  /*0a50*/  LDC.64 R16, c[0x0][0x628] ;  /* 0x00018a00ff107b82 */ /* 0x000e220000000a00 */
[----:B------:R-:W-:Y:S02]  /*0a60*/  IMAD.MOV.U32 R10, RZ, RZ, R2 ;  /* 0x000000ffff0a7224 */ /* 0x000fe400078e0002 */
[----:B------:R-:W-:-:S05]  /*0a70*/  IMAD.MOV.U32 R11, RZ, RZ, R3 ;  /* 0x000000ffff0b7224 */ /* 0x000fca00078e0003 */
[----:B------:R-:W1:Y:S08]  /*0a80*/  LDC R18, c[0x0][0x630] ;  /* 0x00018c00ff127b82 */ /* 0x000e700000000800 */
[----:B------:R-:W2:Y:S01]  /*0a90*/  LDC.64 R20, c[0x0][0x620] ;  /* 0x00018800ff147b82 */ /* 0x000ea20000000a00 */
[----:B0-----:R-:W-:-:S04]  /*0aa0*/  ISETP.NE.U32.AND P0, PT, R16, RZ, PT ;  /* 0x000000ff1000720c */ /* 0x001fc80003f05070 */
[----:B------:R-:W-:-:S13]  /*0ab0*/  ISETP.NE.AND.EX P0, PT, R17, RZ, PT, P0 ;  /* 0x000000ff1100720c */ /* 0x000fda0003f05300 */
[----:B-12---:R-:W-:Y:S05]  /*0ac0*/  @!P0 BRA `(.L_x_6) ;  /* 0x0000000000288947 */ /* 0x006fea0003800000 */
[----:B------:R-:W0:Y:S02]  /*0ad0*/  LDC R5, c[0x0][0x634] ;  /* 0x00018d00ff057b82 */ /* 0x000e240000000800 */
[----:B0-----:R-:W-:-:S05]  /*0ae0*/  IADD3 R5, P0, R2, R5, RZ ;  /* 0x0000000502057210 */ /* 0x001fca0007f1e0ff */
[----:B------:R-:W-:-:S04]  /*0af0*/  IMAD.X R9, RZ, RZ, R3, P0 ;  /* 0x000000ffff097224 */ /* 0x000fc800000e0603 */
[----:B------:R-:W-:-:S04]  /*0b00*/  IMAD.WIDE.U32 R10, R9, R16, RZ ;  /* 0x00000010090a7225 */ /* 0x000fc800078e00ff */
[----:B------:R-:W-:-:S04]  /*0b10*/  IMAD.WIDE.U32 R12, P0, R5, R17, R10 ;  /* 0x00000011050c7225 */ /* 0x000fc8000780000a */
[----:B------:R-:W-:-:S04]  /*0b20*/  IMAD.WIDE.U32 R10, R5, R16, RZ ;  /* 0x00000010050a7225 */ /* 0x000fc800078e00ff */
[----:B------:R-:W-:Y:S01]  /*0b30*/  IMAD.X R15, RZ, RZ, RZ, P0 ;  /* 0x000000ffff0f7224 */ /* 0x000fe200000e06ff */
[----:B------:R-:W-:Y:S01]  /*0b40*/  IADD3 RZ, P0, R11, R12, RZ ;  /* 0x0000000c0bff7210 */ /* 0x000fe20007f1e0ff */
[----:B------:R-:W-:-:S04]  /*0b50*/  IMAD.MOV.U32 R14, RZ, RZ, R13 ;  /* 0x000000ffff0e7224 */ /* 0x000fc800078e000d */
[----:B------:R-:W-:-:S08]  /*0b60*/  IMAD.WIDE.U32.X R10, R9, R17, R14, P0 ;  /* 0x00000011090a7225 */ /* 0x000fd000000e040e */
.L_x_6:
[-CC-:B------:R-:W-:Y:S01]  /*0b70*/  SHF.R.U64 R26, R10, R18.reuse, R11.reuse ;  /* 0x000000120a1a7219 */ /* 0x180fe2000000120b */
[----:B------:R-:W0:Y:S01]  /*0b80*/  LDC.64 R22, c[0x0][0x640] ;  /* 0x00019000ff167b82 */ /* 0x000e220000000a00 */
[----:B------:R-:W-:Y:S01]  /*0b90*/  SHF.R.U32.HI R7, RZ, R18, R11 ;  /* 0x00000012ff077219 */ /* 0x000fe2000001160b */
[----:B------:R-:W-:Y:S01]  /*0ba0*/  ULDC UR4, c[0x0][0x150] ;  /* 0x0000540000047ab9 */ /* 0x000fe20000000800 */
[----:B------:R-:W-:Y:S02]  /*0bb0*/  IADD3 R9, P0, RZ, -R26, RZ ;  /* 0x8000001aff097210 */ /* 0x000fe40007f1e0ff */
[----:B------:R-:W-:-:S03]  /*0bc0*/  I2FP.F32.U32 R5, R6 ;  /* 0x0000000600057245 */ /* 0x000fc60000201000 */
[----:B------:R-:W1:Y:S01]  /*0bd0*/  LDC R14, c[0x0][0x618] ;  /* 0x00018600ff0e7b82 */ /* 0x000e620000000800 */
[----:B------:R-:W-:Y:S02]  /*0be0*/  IMAD.X R13, RZ, RZ, ~R7, P0 ;  /* 0x000000ffff0d7224 */ /* 0x000fe400000e0e07 */
[----:B------:R-:W-:Y:S01]  /*0bf0*/  FMUL R5, R5, UR4 ;  /* 0x0000000405057c20 */ /* 0x000fe20008400000 */
[----:B------:R-:W-:Y:S01]  /*0c00*/  IMAD.WIDE.U32 R10, R9, R20, R2 ;  /* 0x00000014090a7225 */ /* 0x000fe200078e0002 */
[----:B------:R-:W-:-:S03]  /*0c10*/  ULDC UR4, c[0x0][0x154] ;  /* 0x0000550000047ab9 */ /* 0x000fc60000000800 */
[----:B------:R-:W-:Y:S01]  /*0c20*/  IMAD R12, R13, R20, RZ ;  /* 0x000000140d0c7224 */ /* 0x000fe200078e02ff */
[----:B------:R-:W2:Y:S01]  /*0c30*/  LDC R7, c[0x0][0x144] ;  /* 0x00005100ff077b82 */ /* 0x000ea20000000800 */
[----:B------:R-:W3:Y:S01]  /*0c40*/  F2I.U32.TRUNC.NTZ R5, R5 ;  /* 0x0000000500057305 */ /* 0x000ee2000020f000 */
[----:B------:R-:W-:Y:S02]  /*0c50*/  IMAD.MOV.U32 R13, RZ, RZ, -0x1 ;  /* 0xffffffffff0d7424 */ /* 0x000fe400078e00ff */
[----:B------:R-:W-:-:S04]  /*0c60*/  IMAD R9, R9, R21, R12 ;  /* 0x0000001509097224 */ /* 0x000fc800078e020c */
[----:B------:R-:W4:Y:S01]  /*0c70*/  LDC R18, c[0x0][0x608] ;  /* 0x00018200ff127b82 */ /* 0x000f220000000800 */
[----:B------:R-:W-:Y:S01]  /*0c80*/  IMAD.IADD R11, R11, 0x1, R9 ;  /* 0x000000010b0b7824 */ /* 0x000fe200078e0209 */
[----:B0-----:R-:W-:Y:S02]  /*0c90*/  ISETP.NE.U32.AND P0, PT, R22, RZ, PT ;  /* 0x000000ff1600720c */ /* 0x001fe40003f05070 */
[----:B------:R-:W-:Y:S02]  /*0ca0*/  I2FP.F32.U32 R9, R8 ;  /* 0x0000000800097245 */ /* 0x000fe40000201000 */
[----:B------:R-:W-:Y:S02]  /*0cb0*/  ISETP.NE.AND.EX P0, PT, R23, RZ, PT, P0 ;  /* 0x000000ff1700720c */ /* 0x000fe40003f05300 */
[----:B------:R-:W0:Y:S01]  /*0cc0*/  LDC R12, c[0x0][0x658] ;  /* 0x00019600ff0c7b82 */ /* 0x000e220000000800 */
[-C--:B-1----:R-:W-:Y:S01]  /*0cd0*/  SHF.R.U64 R16, R10, R14.reuse, R11 ;  /* 0x0000000e0a107219 */ /* 0x082fe2000000120b */
[----:B---3--:R-:W-:Y:S01]  /*0ce0*/  IMAD.MOV R10, RZ, RZ, -R5 ;  /* 0x000000ffff0a7224 */ /* 0x008fe200078e0a05 */
[----:B------:R-:W-:-:S05]  /*0cf0*/  SHF.R.U32.HI R11, RZ, R14, R11 ;  /* 0x0000000eff0b7219 */ /* 0x000fca000001160b */
[----:B------:R-:W1:Y:S01]  /*0d00*/  LDC R17, c[0x0][0x148] ;  /* 0x00005200ff117b82 */ /* 0x000e620000000800 */
[----:B--2---:R-:W-:Y:S02]  /*0d10*/  IMAD R5, R7, R10, R6 ;  /* 0x0000000a07057224 */ /* 0x004fe400078e0206 */
[----:B------:R-:W-:-:S04]  /*0d20*/  FMUL R7, R9, UR4 ;  /* 0x0000000409077c20 */ /* 0x000fc80008400000 */
[----:B------:R2:W3:Y:S01]  /*0d30*/  F2I.U32.TRUNC.NTZ R15, R7 ;  /* 0x00000007000f7305 */ /* 0x0004e2000020f000 */
[----:B------:R-:W1:Y:S01]  /*0d40*/  LDC R21, c[0x0][0x600] ;  /* 0x00018000ff157b82 */ /* 0x000e620000000800 */
[-CC-:B----4-:R-:W-:Y:S02]  /*0d50*/  SHF.R.U64 R27, R16, R18.reuse, R11.reuse ;  /* 0x00000012101b7219 */ /* 0x190fe4000000120b */
[----:B------:R-:W-:Y:S01]  /*0d60*/  SHF.R.U32.HI R9, RZ, R18, R11 ;  /* 0x00000012ff097219 */ /* 0x000fe2000001160b */
[----:B------:R-:W-:-:S04]  /*0d70*/  IMAD.MOV.U32 R11, RZ, RZ, 0x1 ;  /* 0x00000001ff0b7424 */ /* 0x000fc800078e00ff */
[----:B------:R-:W4:Y:S01]  /*0d80*/  LDC R20, c[0x0][0x648] ;  /* 0x00019200ff147b82 */ /* 0x000f220000000800 */
[-C--:B0-----:R-:W-:Y:S02]  /*0d90*/  SHF.L.U32 R6, R13, R12.reuse, RZ ;  /* 0x0000000c0d067219 */ /* 0x081fe400000006ff */
[-CC-:B------:R-:W-:Y:S02]  /*0da0*/  SHF.R.U64 R18, R27, R12.reuse, R9.reuse ;  /* 0x0000000c1b127219 */ /* 0x180fe40000001209 */
[----:B------:R-:W-:Y:S02]  /*0db0*/  SHF.R.U32.HI R19, RZ, R12, R9 ;  /* 0x0000000cff137219 */ /* 0x000fe40000011609 */
[----:B------:R-:W-:Y:S01]  /*0dc0*/  LOP3.LUT R14, RZ, R6, RZ, 0x33, !PT ;  /* 0x00000006ff0e7212 */ /* 0x000fe200078e33ff */
[----:B------:R-:W0:Y:S01]  /*0dd0*/  LDC R25, c[0x0][0x638] ;  /* 0x00018e00ff197b82 */ /* 0x000e220000000800 */
[----:B------:R-:W-:Y:S01]  /*0de0*/  SHF.L.U32 R9, R11, R12, RZ ;  /* 0x0000000c0b097219 */ /* 0x000fe200000006ff */
[----:B------:R-:W-:-:S02]  /*0df0*/  IMAD.MOV.U32 R6, RZ, RZ, R18 ;  /* 0x000000ffff067224 */ /* 0x000fc400078e0012 */
[----:B--2---:R-:W-:-:S04]  /*0e00*/  IMAD.MOV.U32 R7, RZ, RZ, R19 ;  /* 0x000000ffff077224 */ /* 0x004fc800078e0013 */
[----:B------:R-:W2:Y:S01]  /*0e10*/  LDC R24, c[0x0][0x610] ;  /* 0x00018400ff187b82 */ /* 0x000ea20000000800 */
[----:B---3--:R-:W-:Y:S05]  /*0e20*/  @!P0 BRA `(.L_x_7) ;  /* 0x0000000000288947 */ /* 0x008fea0003800000 */
[----:B------:R-:W3:Y:S02]  /*0e30*/  LDC R13, c[0x0][0x64c] ;  /* 0x00019300ff0d7b82 */ /* 0x000ee40000000800 */
[----:B---3--:R-:W-:-:S05]  /*0e40*/  IADD3 R13, P0, R18, R13, RZ ;  /* 0x0000000d120d7210 */ /* 0x008fca0007f1e0ff */
        /* <DEDUP_REMOVED lines=8> */
.L_x_7:
[----:B----4-:R-:W-:Y:S01]  /*0ed0*/  SHF.R.U64 R6, R6, R20, R7 ;  /* 0x0000001406067219 */ /* 0x010fe20000001207 */
[----:B-1----:R-:W-:Y:S01]  /*0ee0*/  VIADD R7, R21, 0xffffffff ;  /* 0xffffffff15077836 */ /* 0x002fe20000000000 */
[----:B------:R-:W-:Y:S01]  /*0ef0*/  LOP3.LUT R14, R27, R14, RZ, 0xc0, !PT ;  /* 0x0000000e1b0e7212 */ /* 0x000fe200078ec0ff */
[----:B------:R-:W-:Y:S02]  /*0f00*/  IMAD.MOV R15, RZ, RZ, -R15 ;  /* 0x000000ffff0f7224 */ /* 0x000fe400078e0a0f */
[----:B------:R-:W-:Y:S01]  /*0f10*/  IMAD.MOV R10, RZ, RZ, -R6 ;  /* 0x000000ffff0a7224 */ /* 0x000fe200078e0a06 */
[----:B------:R-:W-:Y:S01]  /*0f20*/  LOP3.LUT R7, R16, R7, RZ, 0xc0, !PT ;  /* 0x0000000710077212 */ /* 0x000fe200078ec0ff */
[----:B------:R-:W-:Y:S02]  /*0f30*/  IMAD R14, R9, R6, R14 ;  /* 0x00000006090e7224 */ /* 0x000fe400078e020e */
[----:B------:R-:W-:Y:S02]  /*0f40*/  @P3 IMAD R5, R17, R15, R8 ;  /* 0x0000000f11053224 */ /* 0x000fe400078e0208 */
[----:B0-----:R-:W-:-:S02]  /*0f50*/  IMAD R6, R10, R25, R18 ;  /* 0x000000190a067224 */ /* 0x001fc400078e0212 */
[----:B--2---:R-:W-:Y:S02]  /*0f60*/  IMAD R5, R14, R24, R5 ;  /* 0x000000180e057224 */ /* 0x004fe400078e0205 */
[----:B------:R-:W-:Y:S02]  /*0f70*/  IMAD R6, R6, R21, R7 ;  /* 0x0000001506067224 */ /* 0x000fe400078e0207 */
[----:B------:R-:W-:Y:S02]  /*0f80*/  IMAD.MOV.U32 R9, RZ, RZ, 0x1 ;  /* 0x00000001ff097424 */ /* 0x000fe400078e00ff */
[----:B------:R-:W-:Y:S01]  /*0f90*/  IMAD.MOV.U32 R14, RZ, RZ, R26 ;  /* 0x000000ffff0e7224 */ /* 0x000fe200078e001a */
[----:B------:R-:W-:Y:S02]  /*0fa0*/  SEL R85, R6, R5, !P3 ;  /* 0x0000000506557207 */ /* 0x000fe40005800000 */
[----:B------:R-:W-:-:S07]  /*0fb0*/  SEL R15, R5, R6, !P3 ;  /* 0x00000006050f7207 */ /* 0x000fce0005800000 */
.L_x_5:
[----:B------:R-:W-:-:S08]  /*0fc0*/  NOP ;  /* 0x0000000000007918 */ /* 0x000fd00000000000 */
[----:B------:R-:W0:Y:S02]  /*0fd0*/  USETMAXREG.TRY_ALLOC.CTAPOOL UP0, 0xe8 ;  /* 0x000000e8000079c8 */ /* 0x000e240008000600 */
[----:B0-----:R-:W-:-:S13]  /*0fe0*/  PLOP3.LUT P0, PT, PT, PT, UP0, 0x80, 0x0 ;  /* 0x000000000000781c */ /* 0x001fda0003f0f008 */
[----:B------:R-:W-:Y:S05]  /*0ff0*/  @!P0 BRA `(.L_x_5) ;  /* 0xfffffffc00f08947 */ /* 0x000fea000383ffff */
[----:B------:R-:W-:Y:S01]  /*1000*/  ULDC.64 UR4, c[0x0][0x598] ;  /* 0x0001660000047ab9 */ /* 0x000fe20000000a00 */
[----:B------:R-:W-:Y:S01]  /*1010*/  ULDC.64 UR20, c[0x0][0x208] ;  /* 0x0000820000147ab9 */ /* 0x000fe20000000a00 */
[----:B------:R-:W-:-:S04]  /*1020*/  ISETP.NE.U32.AND P0, PT, RZ, UR4, PT ;  /* 0x00000004ff007c0c */ /* 0x000fc8000bf05070 */
[----:B------:R-:W-:-:S13]  /*1030*/  ISETP.NE.AND.EX P0, PT, RZ, UR5, PT, P0 ;  /* 0x00000005ff007c0c */ /* 0x000fda000bf05300 */
[----:B------:R-:W-:Y:S05]  /*1040*/  @!P0 BRA `(.L_x_8) ;  /* 0x00000000001c8947 */ /* 0x000fea0003800000 */
[----:B------:R-:W0:Y:S02]  /*1050*/  LDC.64 R6, c[0x0][0x598] ;  /* 0x00016600ff067b82 */ /* 0x000e240000000a00 */
[----:B0-----:R-:W2:Y:S02]  /*1060*/  LDG.E.64 R6, desc[UR20][R6.64] ;  /* 0x0000001406067981 */ /* 0x001ea4000c1e1b00 */
[----:B--2---:R-:W-:-:S04]  /*1070*/  ISETP.NE.U32.AND P0, PT, R6, RZ, PT ;  /* 0x000000ff0600720c */ /* 0x004fc80003f05070 */
[----:B------:R-:W-:-:S13]  /*1080*/  ISETP.NE.AND.EX P0, PT, R7, RZ, PT, P0 ;  /* 0x000000ff0700720c */ /* 0x000fda0003f05300 */
[----:B------:R-:W-:Y:S05]  /*1090*/  @!P0 BRA `(.L_x_8) ;  /* 0x0000000000088947 */ /* 0x000fea0003800000 */
[----:B------:R0:W5:Y:S01]  /*10a0*/  LD.E R5, desc[UR20][R6.64] ;  /* 0x0000001406057980 */ /* 0x000162000c101900 */
[----:B------:R-:W-:Y:S05]  /*10b0*/  BRA `(.L_x_9) ;  /* 0x0000000000207947 */ /* 0x000fea0003800000 */
.L_x_8:
[----:B------:R-:W-:Y:S02]  /*10c0*/  ULDC.64 UR4, c[0x0][0x588] ;  /* 0x0001620000047ab9 */ /* 0x000fe40000000a00 */
[----:B------:R-:W-:-:S04]  /*10d0*/  ISETP.NE.U32.AND P0, PT, RZ, UR4, PT ;  /* 0x00000004ff007c0c */ /* 0x000fc8000bf05070 */
[----:B------:R-:W-:-:S13]  /*10e0*/  ISETP.NE.AND.EX P0, PT, RZ, UR5, PT, P0 ;  /* 0x00000005ff007c0c */ /* 0x000fda000bf05300 */
[----:B------:R-:W-:Y:S05]  /*10f0*/  @!P0 BRA `(.L_x_10) ;  /* 0x00000000000c8947 */ /* 0x000fea0003800000 */
[----:B------:R-:W0:Y:S02]  /*1100*/  LDC.64 R6, c[0x0][0x588] ;  /* 0x00016200ff067b82 */ /* 0x000e240000000a00 */
[----:B0-----:R1:W5:Y:S01]  /*1110*/  LDG.E R5, desc[UR20][R6.64] ;  /* 0x0000001406057981 */ /* 0x001362000c1e1900 */
[----:B------:R-:W-:Y:S05]  /*1120*/  BRA `(.L_x_9) ;  /* 0x0000000000047947 */ /* 0x000fea0003800000 */
.L_x_10:
[----:B------:R-:W2:Y:S02]  /*1130*/  LDC R5, c[0x0][0x580] ;  /* 0x00016000ff057b82 */ /* 0x000ea40000000800 */
.L_x_9:
[----:B------:R-:W-:Y:S02]  /*1140*/  ULDC.64 UR4, c[0x0][0x5a0] ;  /* 0x0001680000047ab9 */ /* 0x000fe40000000a00 */
[----:B------:R-:W-:-:S04]  /*1150*/  ISETP.NE.U32.AND P0, PT, RZ, UR4, PT ;  /* 0x00000004ff007c0c */ /* 0x000fc8000bf05070 */
[----:B------:R-:W-:-:S13]  /*1160*/  ISETP.NE.AND.EX P0, PT, RZ, UR5, PT, P0 ;  /* 0x00000005ff007c0c */ /* 0x000fda000bf05300 */
[----:B------:R-:W-:Y:S05]  /*1170*/  @!P0 BRA `(.L_x_11) ;  /* 0x00000000001c8947 */ /* 0x000fea0003800000 */
[----:B01----:R-:W0:Y:S02]  /*1180*/  LDC.64 R6, c[0x0][0x5a0] ;  /* 0x00016800ff067b82 */ /* 0x003e240000000a00 */
[----:B0-----:R-:W3:Y:S02]  /*1190*/  LDG.E.64 R6, desc[UR20][R6.64] ;  /* 0x0000001406067981 */ /* 0x001ee4000c1e1b00 */
[----:B---3--:R-:W-:-:S04]  /*11a0*/  ISETP.NE.U32.AND P0, PT, R6, RZ, PT ;  /* 0x000000ff0600720c */ /* 0x008fc80003f05070 */
[----:B------:R-:W-:-:S13]  /*11b0*/  ISETP.NE.AND.EX P0, PT, R7, RZ, PT, P0 ;  /* 0x000000ff0700720c */ /* 0x000fda0003f05300 */
[----:B------:R-:W-:Y:S05]  /*11c0*/  @!P0 BRA `(.L_x_11) ;  /* 0x0000000000088947 */ /* 0x000fea0003800000 */
[----:B------:R0:W5:Y:S01]  /*11d0*/  LD.E R10, desc[UR20][R6.64] ;  /* 0x00000014060a7980 */ /* 0x000162000c101900 */
[----:B------:R-:W-:Y:S05]  /*11e0*/  BRA `(.L_x_12) ;  /* 0x0000000000207947 */ /* 0x000fea0003800000 */
.L_x_11:
[----:B------:R-:W-:Y:S02]  /*11f0*/  ULDC.64 UR4, c[0x0][0x590] ;  /* 0x0001640000047ab9 */ /* 0x000fe40000000a00 */
[----:B------:R-:W-:-:S04]  /*1200*/  ISETP.NE.U32.AND P0, PT, RZ, UR4, PT ;  /* 0x00000004ff007c0c */ /* 0x000fc8000bf05070 */
[----:B------:R-:W-:-:S13]  /*1210*/  ISETP.NE.AND.EX P0, PT, RZ, UR5, PT, P0 ;  /* 0x00000005ff007c0c */ /* 0x000fda000bf05300 */
[----:B------:R-:W-:Y:S05]  /*1220*/  @!P0 BRA `(.L_x_13) ;  /* 0x00000000000c8947 */ /* 0x000fea0003800000 */
[----:B------:R-:W3:Y:S02]  /*1230*/  LDC.64 R10, c[0x0][0x590] ;  /* 0x00016400ff0a7b82 */ /* 0x000ee40000000a00 */
[----:B---3--:R3:W5:Y:S01]  /*1240*/  LDG.E R10, desc[UR20][R10.64] ;  /* 0x000000140a0a7981 */ /* 0x008762000c1e1900 */
[----:B------:R-:W-:Y:S05]  /*1250*/  BRA `(.L_x_12) ;  /* 0x0000000000047947 */ /* 0x000fea0003800000 */
.L_x_13:
[----:B------:R-:W4:Y:S02]  /*1260*/  LDC R10, c[0x0][0x584] ;  /* 0x00016100ff0a7b82 */ /* 0x000f240000000800 */
.L_x_12:
[----:B------:R-:W-:-:S13]  /*1270*/  LOP3.LUT P0, RZ, R9, 0xff, RZ, 0xc0, !PT ;  /* 0x000000ff09ff7812 */ /* 0x000fda000780c0ff */
[----:B------:R-:W-:Y:S05]  /*1280*/  @!P0 EXIT ;  /* 0x000000000000894d */ /* 0x000fea0003800000 */
[----:B------:R-:W-:Y:S01]  /*1290*/  ULDC UR4, c[0x0][0x28c] ;  /* 0x0000a30000047ab9 */ /* 0x000fe20000000800 */
[----:B------:R-:W-:Y:S01]  /*12a0*/  LOP3.LUT R94, R4, 0x1, RZ, 0xfc, !PT ;  /* 0x00000001045e7812 */ /* 0x000fe200078efcff */
[----:B------:R-:W-:-:S04]  /*12b0*/  UIADD3 UR4, UR4, 0x1f, URZ ;  /* 0x0000001f04047890 */ /* 0x000fc8000fffe03f */
[----:B------:R-:W-:-:S04]  /*12c0*/  USHF.R.S32.HI UR5, URZ, 0x1f, UR4 ;  /* 0x0000001f3f057899 */ /* 0x000fc80008011404 */
[----:B------:R-:W-:-:S03]  /*12d0*/  ULEA.HI UR5, UR5, UR4, URZ, 0x5 ;  /* 0x0000000405057291 */ /* 0x000fc6000f8f283f */
[----:B------:R-:W-:Y:S01]  /*12e0*/  UMOV UR4, URZ ;  /* 0x0000003f00047c82 */ /* 0x000fe20008000000 */
[----:B------:R-:W-:-:S03]  /*12f0*/  USHF.R.S32.HI UR9, URZ, 0x5, UR5 ;  /* 0x000000053f097899 */ /* 0x000fc60008011405 */
[----:B------:R-:W-:-:S09]  /*1300*/  UMOV UR5, URZ ;  /* 0x0000003f00057c82 */ /* 0x000fd20008000000 */
.L_x_118:
[----:B01----:R-:W-:Y:S01]  /*1310*/  LOP3.LUT R6, R0, 0x80, RZ, 0xc0, !PT ;  /* 0x0000008000067812 */ /* 0x003fe200078ec0ff */
[----:B------:R-:W0:Y:S01]  /*1320*/  S2UR UR13, SR_CgaCtaId ;  /* 0x00000000000d79c3 */ /* 0x000e220000008800 */
[----:B------:R-:W-:Y:S01]  /*1330*/  UMOV UR12, 0x400 ;  /* 0x00000400000c7882 */ /* 0x000fe20000000000 */
[----:B------:R-:W-:Y:S01]  /*1340*/  UMOV UR6, URZ ;  /* 0x0000003f00067c82 */ /* 0x000fe20008000000 */
[----:B------:R-:W-:Y:S01]  /*1350*/  SHF.R.U32.HI R6, RZ, 0x7, R6 ;  /* 0x00000007ff067819 */ /* 0x000fe20000011606 */
[----:B------:R-:W-:Y:S01]  /*1360*/  UMOV UR7, URZ ;  /* 0x0000003f00077c82 */ /* 0x000fe20008000000 */
[----:B------:R-:W-:Y:S01]  /*1370*/  UMOV UR22, UR5 ;  /* 0x0000000500167c82 */ /* 0x000fe20008000000 */
[----:B------:R-:W-:Y:S01]  /*1380*/  CS2R R12, SRZ ;  /* 0x00000000000c7805 */ /* 0x000fe2000001ff00 */
[----:B---3--:R-:W-:Y:S01]  /*1390*/  IMAD.MOV.U32 R11, RZ, RZ, RZ ;  /* 0x000000ffff0b7224 */ /* 0x008fe200078e00ff */
[----:B------:R-:W1:Y:S01]  /*13a0*/  LDC R7, c[0x0][0x28c] ;  /* 0x0000a300ff077b82 */ /* 0x000e620000000800 */
[----:B------:R-:W3:Y:S01]  /*13b0*/  SHFL.IDX PT, R6, R6, RZ, 0x1f ;  /* 0x00001fff06067589 */ /* 0x000ee200000e0000 */
[----:B------:R-:W-:-:S02]  /*13c0*/  CS2R R16, SRZ ;  /* 0x0000000000107805 */ /* 0x000fc4000001ff00 */
[----:B------:R-:W-:Y:S02]  /*13d0*/  CS2R R18, SRZ ;  /* 0x0000000000127805 */ /* 0x000fe4000001ff00 */
[----:B------:R-:W-:Y:S02]  /*13e0*/  CS2R R20, SRZ ;  /* 0x0000000000147805 */ /* 0x000fe4000001ff00 */
[----:B------:R-:W-:Y:S02]  /*13f0*/  CS2R R22, SRZ ;  /* 0x0000000000167805 */ /* 0x000fe4000001ff00 */
[----:B------:R-:W-:Y:S02]  /*1400*/  CS2R R64, SRZ ;  /* 0x0000000000407805 */ /* 0x000fe4000001ff00 */
[----:B------:R-:W-:Y:S02]  /*1410*/  CS2R R66, SRZ ;  /* 0x0000000000427805 */ /* 0x000fe4000001ff00 */
[----:B------:R-:W-:-:S02]  /*1420*/  CS2R R68, SRZ ;  /* 0x0000000000447805 */ /* 0x000fc4000001ff00 */
[----:B------:R-:W-:Y:S02]  /*1430*/  CS2R R70, SRZ ;  /* 0x0000000000467805 */ /* 0x000fe4000001ff00 */
[----:B------:R-:W-:Y:S02]  /*1440*/  CS2R R72, SRZ ;  /* 0x0000000000487805 */ /* 0x000fe4000001ff00 */
[----:B------:R-:W-:Y:S02]  /*1450*/  CS2R R74, SRZ ;  /* 0x00000000004a7805 */ /* 0x000fe4000001ff00 */
[----:B------:R-:W-:Y:S02]  /*1460*/  CS2R R76, SRZ ;  /* 0x00000000004c7805 */ /* 0x000fe4000001ff00 */
[----:B------:R-:W-:Y:S02]  /*1470*/  CS2R R78, SRZ ;  /* 0x00000000004e7805 */ /* 0x000fe4000001ff00 */
[----:B------:R-:W-:-:S02]  /*1480*/  CS2R R80, SRZ ;  /* 0x0000000000507805 */ /* 0x000fc4000001ff00 */
[----:B------:R-:W-:Y:S01]  /*1490*/  CS2R R82, SRZ ;  /* 0x0000000000527805 */ /* 0x000fe2000001ff00 */
[----:B------:R-:W-:Y:S01]  /*14a0*/  IMAD.MOV.U32 R84, RZ, RZ, RZ ;  /* 0x000000ffff547224 */ /* 0x000fe200078e00ff */
[----:B------:R-:W-:Y:S02]  /*14b0*/  CS2R R86, SRZ ;  /* 0x0000000000567805 */ /* 0x000fe4000001ff00 */
[----:B------:R-:W-:Y:S02]  /*14c0*/  CS2R R88, SRZ ;  /* 0x0000000000587805 */ /* 0x000fe4000001ff00 */
[----:B------:R-:W-:Y:S02]  /*14d0*/  CS2R R90, SRZ ;  /* 0x00000000005a7805 */ /* 0x000fe4000001ff00 */
[----:B------:R-:W-:Y:S01]  /*14e0*/  CS2R R92, SRZ ;  /* 0x00000000005c7805 */ /* 0x000fe2000001ff00 */
[----:B------:R-:W-:Y:S01]  /*14f0*/  IMAD.U32 R9, RZ, RZ, UR4 ;  /* 0x00000004ff097e24 */ /* 0x000fe2000f8e00ff */
[----:B------:R-:W-:-:S02]  /*1500*/  CS2R R56, SRZ ;  /* 0x0000000000387805 */ /* 0x000fc4000001ff00 */
[----:B------:R-:W-:Y:S02]  /*1510*/  CS2R R58, SRZ ;  /* 0x00000000003a7805 */ /* 0x000fe4000001ff00 */
[----:B-1----:R-:W-:Y:S02]  /*1520*/  ISETP.GE.AND P0, PT, R7, 0x1, PT ;  /* 0x000000010700780c */ /* 0x002fe40003f06270 */
[----:B------:R-:W-:Y:S02]  /*1530*/  CS2R R60, SRZ ;  /* 0x00000000003c7805 */ /* 0x000fe4000001ff00 */
[----:B---3--:R-:W-:Y:S02]  /*1540*/  R2UR UR8, R6 ;  /* 0x00000000060872ca */ /* 0x008fe400000e0000 */
        /* <DEDUP_REMOVED lines=11> */
[----:B------:R-:W-:Y:S01]  /*1600*/  CS2R R36, SRZ ;  /* 0x0000000000247805 */ /* 0x000fe2000001ff00 */
[----:B------:R-:W-:Y:S01]  /*1610*/  ULEA.HI UR10, UR8, UR8, URZ, 0x1 ;  /* 0x00000008080a7291 */ /* 0x000fe2000f8f083f */
[----:B------:R-:W-:Y:S02]  /*1620*/  CS2R R38, SRZ ;  /* 0x0000000000267805 */ /* 0x000fe4000001ff00 */
[----:B----4-:R-:W-:-:S02]  /*1630*/  CS2R R24, SRZ ;  /* 0x0000000000187805 */ /* 0x010fc4000001ff00 */
[----:B------:R-:W-:Y:S01]  /*1640*/  CS2R R26, SRZ ;  /* 0x00000000001a7805 */ /* 0x000fe2000001ff00 */
[----:B------:R-:W-:Y:S01]  /*1650*/  ULOP3.LUT UR11, UR10, 0x1ffffe, URZ, 0xc0, !UPT ;  /* 0x001ffffe0a0b7892 */ /* 0x000fe2000f8ec03f */
[----:B------:R-:W-:Y:S01]  /*1660*/  CS2R R28, SRZ ;  /* 0x00000000001c7805 */ /* 0x000fe2000001ff00 */
[----:B0-----:R-:W-:Y:S01]  /*1670*/  ULEA UR10, UR13, UR12, 0x18 ;  /* 0x0000000c0d0a7291 */ /* 0x001fe2000f8ec03f */
[----:B------:R-:W-:Y:S01]  /*1680*/  CS2R R30, SRZ ;  /* 0x00000000001e7805 */ /* 0x000fe2000001ff00 */
[----:B------:R-:W-:-:S03]  /*1690*/  UIADD3 UR11, UR8, -UR11, URZ ;  /* 0x8000000b080b7290 */ /* 0x000fc6000fffe03f */
[----:B------:R-:W-:Y:S01]  /*16a0*/  UMOV UR8, URZ ;  /* 0x0000003f00087c82 */ /* 0x000fe20008000000 */
[----:B------:R-:W-:-:S04]  /*16b0*/  ULEA UR11, UR11, UR10, 0xb ;  /* 0x0000000a0b0b7291 */ /* 0x000fc8000f8e583f */
[----:B------:R-:W-:-:S04]  /*16c0*/  UIADD3 UR11, UR11, 0x300, URZ ;  /* 0x000003000b0b7890 */ /* 0x000fc8000fffe03f */
[----:B------:R-:W-:-:S04]  /*16d0*/  USHF.R.U32.HI UR11, URZ, 0x4, UR11 ;  /* 0x000000043f0b7899 */ /* 0x000fc8000801160b */
[----:B------:R-:W-:Y:S01]  /*16e0*/  ULOP3.LUT UR11, UR11, 0x3fff, URZ, 0xc0, !UPT ;  /* 0x00003fff0b0b7892 */ /* 0x000fe2000f8ec03f */
[----:B------:R-:W-:Y:S11]  /*16f0*/  @!P0 BRA `(.L_x_14) ;  /* 0x0000000400d48947 */ /* 0x000ff60003800000 */
[----:B------:R-:W-:-:S13]  /*1700*/  ISETP.NE.AND P1, PT, R94, 0x3, PT ;  /* 0x000000035e00780c */ /* 0x000fda0003f25270 */
[----:B------:R-:W-:Y:S05]  /*1710*/  @!P1 BRA `(.L_x_15) ;  /* 0x0000000000049947 */ /* 0x000fea0003800000 */
[----:B------:R-:W-:Y:S01]  /*1720*/  BPT.TRAP 0x1 ;  /* 0x000000040000795c */ /* 0x000fe20000300000 */
.L_x_15:
[----:B------:R-:W-:Y:S01]  /*1730*/  ULEA UR7, UR5, UR10, 0x3 ;  /* 0x0000000a05077291 */ /* 0x000fe2000f8e183f */
[----:B------:R-:W-:-:S05]  /*1740*/  IMAD.U32 R6, RZ, RZ, UR4 ;  /* 0x00000004ff067e24 */ /* 0x000fca000f8e00ff */
[----:B------:R-:W-:-:S04]  /*1750*/  SHF.L.U32 R6, R6, 0x1f, RZ ;  /* 0x0000001f06067819 */ /* 0x000fc800000006ff */
[----:B------:R0:W1:Y:S01]  /*1760*/  SYNCS.PHASECHK.TRANS64.TRYWAIT P0, [UR7], R6 ;  /* 0x00000006ff0075a7 */ /* 0x0000620008000147 */
[----:B------:R-:W-:Y:S05]  /*1770*/  @!P1 BRA `(.L_x_16) ;  /* 0x0000000000049947 */ /* 0x000fea0003800000 */
[----:B------:R-:W-:Y:S01]  /*1780*/  BPT.TRAP 0x1 ;  /* 0x000000040000795c */ /* 0x000fe20000300000 */
.L_x_16:
[----:B------:R-:W-:Y:S01]  /*1790*/  UMOV UR6, 0x1 ;  /* 0x0000000100067882 */ /* 0x000fe20000000000 */
[----:B------:R-:W-:Y:S01]  /*17a0*/  IMAD.MOV.U32 R12, RZ, RZ, RZ ;  /* 0x000000ffff0c7224 */ /* 0x000fe200078e00ff */
[----:B-1----:R-:W-:Y:S06]  /*17b0*/  @P0 BRA `(.L_x_17) ;  /* 0x0000000000080947 */ /* 0x002fec0003800000 */
[----:B------:R-:W1:Y:S02]  /*17c0*/  SYNCS.PHASECHK.TRANS64.TRYWAIT P0, [UR7], R6 ;  /* 0x00000006ff0075a7 */ /* 0x000e640008000147 */
[----:B-1----:R-:W-:Y:S05]  /*17d0*/  @!P0 BRA `(.L_x_18) ;  /* 0x0000007000788947 */ /* 0x002fea0003800000 */
.L_x_17:
[----:B------:R-:W-:Y:S01]  /*17e0*/  UIADD3 UR7, UR10, 0x22300, URZ ;  /* 0x000223000a077890 */ /* 0x000fe2000fffe03f */
[----:B------:R-:W-:Y:S01]  /*17f0*/  WARPGROUP.ARRIVE ;  /* 0x00000000000079c5 */ /* 0x000fe20000000000 */
[----:B------:R-:W-:Y:S01]  /*1800*/  ULOP3.LUT UR12, UR11, 0x10000, URZ, 0xfc, !UPT ;  /* 0x000100000b0c7892 */ /* 0x000fe2000f8efc3f */
[----:B------:R-:W-:Y:S01]  /*1810*/  IMAD.MOV.U32 R11, RZ, RZ, RZ ;  /* 0x000000ffff0b7224 */ /* 0x000fe200078e00ff */
[----:B------:R-:W-:Y:S01]  /*1820*/  USHF.R.U32.HI UR7, URZ, 0x4, UR7 ;  /* 0x000000043f077899 */ /* 0x000fe20008011607 */
[----:B------:R-:W-:Y:S01]  /*1830*/  CS2R R16, SRZ ;  /* 0x0000000000107805 */ /* 0x000fe2000001ff00 */
[----:B------:R-:W-:Y:S01]  /*1840*/  ULEA UR12, UR5, UR12, 0x8 ;  /* 0x0000000c050c7291 */ /* 0x000fe2000f8e403f */
[----:B------:R-:W-:Y:S01]  /*1850*/  IMAD.MOV.U32 R13, RZ, RZ, RZ ;  /* 0x000000ffff0d7224 */ /* 0x000fe200078e00ff */
[----:B------:R-:W-:Y:S01]  /*1860*/  ULOP3.LUT UR7, UR7, 0x3fff, URZ, 0xc0, !UPT ;  /* 0x00003fff07077892 */ /* 0x000fe2000f8ec03f */
[----:B------:R-:W-:Y:S01]  /*1870*/  CS2R R18, SRZ ;  /* 0x0000000000127805 */ /* 0x000fe2000001ff00 */
[----:B------:R-:W-:Y:S01]  /*1880*/  UMOV UR13, 0xc0000010 ;  /* 0xc0000010000d7882 */ /* 0x000fe20000000000 */
[----:B------:R-:W-:Y:S01]  /*1890*/  UMOV UR15, 0xc0000010 ;  /* 0xc0000010000f7882 */ /* 0x000fe20000000000 */
[----:B------:R-:W-:Y:S01]  /*18a0*/  ULOP3.LUT UR7, UR7, 0x10000, URZ, 0xfc, !UPT ;  /* 0x0001000007077892 */ /* 0x000fe2000f8efc3f */
[----:B------:R-:W-:-:S02]  /*18b0*/  CS2R R20, SRZ ;  /* 0x0000000000147805 */ /* 0x000fc4000001ff00 */
[----:B------:R-:W-:Y:S02]  /*18c0*/  CS2R R22, SRZ ;  /* 0x0000000000167805 */ /* 0x000fe4000001ff00 */
[----:B------:R-:W-:Y:S01]  /*18d0*/  CS2R R64, SRZ ;  /* 0x0000000000407805 */ /* 0x000fe2000001ff00 */
[----:B------:R-:W-:Y:S01]  /*18e0*/  UIMAD UR7, UR5, 0xa0, UR7 ;  /* 0x000000a0050778a4 */ /* 0x000fe2000f8e0207 */
[----:B------:R-:W-:Y:S02]  /*18f0*/  CS2R R66, SRZ ;  /* 0x0000000000427805 */ /* 0x000fe4000001ff00 */
[----:B------:R-:W-:Y:S02]  /*1900*/  CS2R R68, SRZ ;  /* 0x0000000000447805 */ /* 0x000fe4000001ff00 */
[----:B------:R-:W-:Y:S01]  /*1910*/  CS2R R70, SRZ ;  /* 0x0000000000467805 */ /* 0x000fe2000001ff00 */
[----:B------:R-:W-:Y:S01]  /*1920*/  UIADD3 UR8, UR7, 0x20, URZ ;  /* 0x0000002007087890 */ /* 0x000fe2000fffe03f */
[----:B------:R-:W-:Y:S01]  /*1930*/  CS2R R72, SRZ ;  /* 0x0000000000487805 */ /* 0x000fe2000001ff00 */
[----:B------:R-:W-:Y:S01]  /*1940*/  UIADD3 UR16, UR7, 0x40, URZ ;  /* 0x0000004007107890 */ /* 0x000fe2000fffe03f */
[----:B------:R-:W-:Y:S01]  /*1950*/  CS2R R74, SRZ ;  /* 0x00000000004a7805 */ /* 0x000fe2000001ff00 */
[----:B------:R-:W-:Y:S01]  /*1960*/  UMOV UR14, UR7 ;  /* 0x00000007000e7c82 */ /* 0x000fe20008000000 */
[----:B------:R-:W-:Y:S01]  /*1970*/  CS2R R76, SRZ ;  /* 0x00000000004c7805 */ /* 0x000fe2000001ff00 */
[----:B------:R-:W-:Y:S01]  /*1980*/  QGMMA.64x16x32.F32.E4M3.E4M3 R56, gdesc[UR12], RZ, !UPT ;  /* 0x002000000c3879f3 */ /* 0x000fe2000c7008ff */
[----:B------:R-:W-:Y:S01]  /*1990*/  UMOV UR14, UR8 ;  /* 0x00000008000e7c82 */ /* 0x000fe20008000000 */
[----:B------:R-:W-:Y:S01]  /*19a0*/  UIADD3 UR8, UR7, 0x60, URZ ;  /* 0x0000006007087890 */ /* 0x000fe2000fffe03f */
[----:B------:R-:W-:Y:S01]  /*19b0*/  CS2R R78, SRZ ;  /* 0x00000000004e7805 */ /* 0x000fe2000001ff00 */
[----:B------:R-:W-:Y:S01]  /*19c0*/  UMOV UR15, 0xc0000010 ;  /* 0xc0000010000f7882 */ /* 0x000fe20000000000 */
[----:B------:R-:W-:Y:S01]  /*19d0*/  UIADD3 UR7, UR7, 0x80, URZ ;  /* 0x0000008007077890 */ /* 0x000fe2000fffe03f */
[----:B------:R-:W-:Y:S01]  /*19e0*/  QGMMA.64x16x32.F32.E4M3.E4M3 R48, gdesc[UR12], RZ, !UPT ;  /* 0x002000000c3079f3 */ /* 0x000fe2000c7008ff */
[----:B------:R-:W-:Y:S01]  /*19f0*/  UMOV UR14, UR16 ;  /* 0x00000010000e7c82 */ /* 0x000fe20008000000 */
[----:B------:R-:W-:Y:S01]  /*1a00*/  UMOV UR15, 0xc0000010 ;  /* 0xc0000010000f7882 */ /* 0x000fe20000000000 */
[----:B------:R-:W-:Y:S01]  /*1a10*/  CS2R R80, SRZ ;  /* 0x0000000000507805 */ /* 0x000fe2000001ff00 */
[----:B------:R-:W-:Y:S01]  /*1a20*/  QGMMA.64x16x32.F32.E4M3.E4M3 R40, gdesc[UR12], RZ, !UPT ;  /* 0x002000000c2879f3 */ /* 0x000fe2000c7008ff */
[----:B------:R-:W-:Y:S01]  /*1a30*/  UMOV UR14, UR8 ;  /* 0x00000008000e7c82 */ /* 0x000fe20008000000 */
[----:B------:R-:W-:Y:S01]  /*1a40*/  ULDC UR8, c[0x0][0x50c] ;  /* 0x0001430000087ab9 */ /* 0x000fe20000000800 */
[----:B------:R-:W-:Y:S01]  /*1a50*/  UMOV UR15, 0xc0000010 ;  /* 0xc0000010000f7882 */ /* 0x000fe20000000000 */
[----:B------:R-:W-:Y:S01]  /*1a60*/  UISETP.NE.AND UP0, UPT, UR8, 0x1, UPT ;  /* 0x000000010800788c */ /* 0x000fe2000bf05270 */
[----:B------:R-:W-:Y:S01]  /*1a70*/  QGMMA.64x16x32.F32.E4M3.E4M3 R32, gdesc[UR12], RZ, !UPT ;  /* 0x002000000c2079f3 */ /* 0x000fe2000c7008ff */
[----:B------:R-:W-:Y:S01]  /*1a80*/  UMOV UR14, UR7 ;  /* 0x00000007000e7c82 */ /* 0x000fe20008000000 */
[----:B------:R-:W-:Y:S01]  /*1a90*/  UMOV UR15, 0xc0000010 ;  /* 0xc0000010000f7882 */ /* 0x000fe20000000000 */
[----:B------:R-:W-:Y:S01]  /*1aa0*/  USEL UR7, URZ, 0x1, UP0 ;  /* 0x000000013f077887 */ /* 0x000fe20008000000 */
[----:B------:R-:W-:Y:S01]  /*1ab0*/  QGMMA.64x16x32.F32.E4M3.E4M3 R24, gdesc[UR12], RZ, !UPT, gsb0 ;  /* 0x002000000c1879f3 */ /* 0x000fe2000c0008ff */
[----:B------:R-:W-:Y:S01]  /*1ac0*/  CS2R R82, SRZ ;  /* 0x0000000000527805 */ /* 0x000fe2000001ff00 */
[----:B------:R-:W-:Y:S01]  /*1ad0*/  IMAD.MOV.U32 R84, RZ, RZ, RZ ;  /* 0x000000ffff547224 */ /* 0x000fe200078e00ff */
[----:B------:R-:W-:-:S02]  /*1ae0*/  CS2R R86, SRZ ;  /* 0x0000000000567805 */ /* 0x000fc4000001ff00 */
[----:B------:R-:W-:Y:S02]  /*1af0*/  CS2R R88, SRZ ;  /* 0x0000000000587805 */ /* 0x000fe4000001ff00 */
[----:B------:R-:W-:Y:S02]  /*1b00*/  ISETP.NE.AND P0, PT, RZ, UR7, PT ;  /* 0x00000007ff007c0c */ /* 0x000fe4000bf05270 */
[----:B------:R-:W-:Y:S02]  /*1b10*/  CS2R R90, SRZ ;  /* 0x00000000005a7805 */ /* 0x000fe4000001ff00 */
[----:B------:R-:W-:-:S09]  /*1b20*/  CS2R R92, SRZ ;  /* 0x00000000005c7805 */ /* 0x000fd2000001ff00 */
[----:B------:R-:W-:Y:S05]  /*1b30*/  @!P0 BRA `(.L_x_19) ;  /* 0x0000000000a88947 */ /* 0x000fea0003800000 */
[----:B------:R-:W-:Y:S02]  /*1b40*/  WARPGROUP.DEPBAR.LE gsb0, 0x0 ;  /* 0x00008000000079c5 */ /* 0x000fe40000010000 */
[----:B------:R-:W-:-:S01]  /*1b50*/  FADD R93, RZ, R56 ;  /* 0x00000038ff5d7221 */ /* 0x000fc20000000000 */
[----:B------:R-:W-:Y:S01]  /*1b60*/  FADD R92, RZ, R57 ;  /* 0x00000039ff5c7221 */ /* 0x000fe20000000000 */
        /* <DEDUP_REMOVED lines=38> */
[----:B------:R-:W-:-:S06]  /*1dd0*/  UMOV UR6, URZ ;  /* 0x0000003f00067c82 */ /* 0x000fcc0008000000 */
.L_x_19:
[----:B------:R-:W-:-:S04]  /*1de0*/  UIADD3 UR22, UR5, 0x1, URZ ;  /* 0x0000000105167890 */ /* 0x000fc8000fffe03f */
[----:B------:R-:W-:-:S04]  /*1df0*/  UISETP.NE.AND UP0, UPT, UR22, 0x22, UPT ;  /* 0x000000221600788c */ /* 0x000fc8000bf05270 */
[----:B------:R-:W-:Y:S02]  /*1e00*/  USEL UR8, URZ, 0x1, UP0 ;  /* 0x000000013f087887 */ /* 0x000fe40008000000 */
[----:B------:R-:W-:Y:S02]  /*1e10*/  USEL UR22, UR22, URZ, UP0 ;  /* 0x0000003f16167287 */ /* 0x000fe40008000000 */
[----:B------:R-:W-:-:S06]  /*1e20*/  ULOP3.LUT UR8, UR4, UR8, URZ, 0x3c, !UPT ;  /* 0x0000000804087292 */ /* 0x000fcc000f8e3c3f */
[----:B------:R-:W-:Y:S01]  /*1e30*/  IMAD.U32 R9, RZ, RZ, UR8 ;  /* 0x00000008ff097e24 */ /* 0x000fe2000f8e00ff */
[----:B------:R-:W-:-:S06]  /*1e40*/  UMOV UR8, 0x1 ;  /* 0x0000000100087882 */ /* 0x000fcc0000000000 */
.L_x_14:
[----:B------:R-:W-:-:S04]  /*1e50*/  UISETP.LT.AND UP0, UPT, UR9, 0x1, UPT ;  /* 0x000000010900788c */ /* 0x000fc8000bf01270 */
[----:B------:R-:W-:-:S04]  /*1e60*/  USEL UR12, UR9, 0x1, UP0 ;  /* 0x00000001090c7887 */ /* 0x000fc80008000000 */
[----:B------:R-:W-:-:S04]  /*1e70*/  UIADD3 UR12, UR9, -UR12, URZ ;  /* 0x8000000c090c7290 */ /* 0x000fc8000fffe03f */
[----:B------:R-:W-:-:S06]  /*1e80*/  UISETP.GE.AND UP0, UPT, UR12, 0x1, UPT ;  /* 0x000000010c00788c */ /* 0x000fcc000bf06270 */
[----:B------:R-:W-:-:S13]  /*1e90*/  PLOP3.LUT P0, PT, PT, PT, UP0, 0x80, 0x0 ;  /* 0x000000000000781c */ /* 0x000fda0003f0f008 */
[----:B------:R-:W-:Y:S05]  /*1ea0*/  @!P0 BRA `(.L_x_20) ;  /* 0x0000000400d88947 */ /* 0x000fea0003800000 */
[----:B01----:R-:W-:Y:S01]  /*1eb0*/  IMAD.U32 R6, RZ, RZ, UR12 ;  /* 0x0000000cff067e24 */ /* 0x003fe2000f8e00ff */
[----:B------:R-:W-:Y:S01]  /*1ec0*/  UMOV UR23, UR5 ;  /* 0x0000000500177c82 */ /* 0x000fe20008000000 */
[----:B------:R-:W-:-:S05]  /*1ed0*/  ULDC UR25, c[0x0][0x50c] ;  /* 0x0001430000197ab9 */ /* 0x000fca0000000800 */
.L_x_28:
[----:B------:R-:W-:-:S13]  /*1ee0*/  ISETP.NE.AND P1, PT, R94, 0x3, PT ;  /* 0x000000035e00780c */ /* 0x000fda0003f25270 */
[----:B01----:R-:W-:Y:S05]  /*1ef0*/  @!P1 BRA `(.L_x_21) ;  /* 0x0000000000049947 */ /* 0x003fea0003800000 */
[----:B------:R-:W-:Y:S01]  /*1f00*/  BPT.TRAP 0x1 ;  /* 0x000000040000795c */ /* 0x000fe20000300000 */
.L_x_21:
[----:B------:R-:W0:Y:S01]  /*1f10*/  S2UR UR12, SR_CgaCtaId ;  /* 0x00000000000c79c3 */ /* 0x000e220000008800 */
[----:B------:R-:W-:Y:S01]  /*1f20*/  UMOV UR10, 0x400 ;  /* 0x00000400000a7882 */ /* 0x000fe20000000000 */
[----:B------:R-:W-:Y:S01]  /*1f30*/  SHF.L.U32 R7, R9, 0x1f, RZ ;  /* 0x0000001f09077819 */ /* 0x000fe200000006ff */
[----:B0-----:R-:W-:-:S04]  /*1f40*/  ULEA UR10, UR12, UR10, 0x18 ;  /* 0x0000000a0c0a7291 */ /* 0x001fc8000f8ec03f */
[----:B------:R-:W-:-:S09]  /*1f50*/  ULEA UR12, UR22, UR10, 0x3 ;  /* 0x0000000a160c7291 */ /* 0x000fd2000f8e183f */
[----:B------:R0:W1:Y:S01]  /*1f60*/  SYNCS.PHASECHK.TRANS64.TRYWAIT P0, [UR12], R7 ;  /* 0x00000007ff0075a7 */ /* 0x000062000800014c */
[----:B------:R-:W-:Y:S05]  /*1f70*/  @!P1 BRA `(.L_x_22) ;  /* 0x0000000000049947 */ /* 0x000fea0003800000 */
[----:B------:R-:W-:Y:S01]  /*1f80*/  BPT.TRAP 0x1 ;  /* 0x000000040000795c */ /* 0x000fe20000300000 */
.L_x_22:
[----:B-1----:R-:W-:Y:S05]  /*1f90*/  @P0 BRA `(.L_x_23) ;  /* 0x0000000000080947 */ /* 0x002fea0003800000 */
[----:B------:R-:W1:Y:S02]  /*1fa0*/  SYNCS.PHASECHK.TRANS64.TRYWAIT P0, [UR12], R7 ;  /* 0x00000007ff0075a7 */ /* 0x000e64000800014c */
[----:B-1----:R-:W-:Y:S05]  /*1fb0*/  @!P0 BRA `(.L_x_24) ;  /* 0x0000006800988947 */ /* 0x002fea0003800000 */
.L_x_23:
[----:B------:R-:W-:Y:S01]  /*1fc0*/  UIADD3 UR12, UR10, 0x22300, URZ ;  /* 0x000223000a0c7890 */ /* 0x000fe2000fffe03f */
[----:B------:R-:W-:Y:S01]  /*1fd0*/  WARPGROUP.ARRIVE ;  /* 0x00000000000079c5 */ /* 0x000fe20000000000 */
[----:B------:R-:W-:Y:S02]  /*1fe0*/  UISETP.NE.AND UP0, UPT, UR7, URZ, UPT ;  /* 0x0000003f0700728c */ /* 0x000fe4000bf05270 */
[----:B------:R-:W-:Y:S02]  /*1ff0*/  USHF.R.U32.HI UR13, URZ, 0x4, UR12 ;  /* 0x000000043f0d7899 */ /* 0x000fe4000801160c */
[----:B------:R-:W-:Y:S02]  /*2000*/  USEL UR8, UR8, URZ, !UP0 ;  /* 0x0000003f08087287 */ /* 0x000fe4000c000000 */
[----:B------:R-:W-:Y:S02]  /*2010*/  ULOP3.LUT UR13, UR13, 0x3fff, URZ, 0xc0, !UPT ;  /* 0x00003fff0d0d7892 */ /* 0x000fe4000f8ec03f */
[----:B------:R-:W-:-:S02]  /*2020*/  ULOP3.LUT UR12, UR11, 0x10000, URZ, 0xfc, !UPT ;  /* 0x000100000b0c7892 */ /* 0x000fc4000f8efc3f */
[----:B------:R-:W-:Y:S02]  /*2030*/  ULOP3.LUT UR7, UR13, 0x10000, URZ, 0xfc, !UPT ;  /* 0x000100000d077892 */ /* 0x000fe4000f8efc3f */
[----:B------:R-:W-:Y:S02]  /*2040*/  UISETP.NE.U32.AND UP0, UPT, UR8, URZ, UPT ;  /* 0x0000003f0800728c */ /* 0x000fe4000bf05070 */
[----:B------:R-:W-:Y:S02]  /*2050*/  UIMAD UR7, UR22, 0xa0, UR7 ;  /* 0x000000a0160778a4 */ /* 0x000fe4000f8e0207 */
[----:B------:R-:W-:Y:S02]  /*2060*/  ULEA UR12, UR22, UR12, 0x8 ;  /* 0x0000000c160c7291 */ /* 0x000fe4000f8e403f */
[----:B------:R-:W-:Y:S02]  /*2070*/  UIADD3 UR8, UR7, 0x20, URZ ;  /* 0x0000002007087890 */ /* 0x000fe4000fffe03f */
[----:B------:R-:W-:-:S02]  /*2080*/  UIADD3 UR18, UR7, 0x40, URZ ;  /* 0x0000004007127890 */ /* 0x000fc4000fffe03f */
[----:B------:R-:W-:Y:S01]  /*2090*/  UIADD3 UR24, UR7, 0x60, URZ ;  /* 0x0000006007187890 */ /* 0x000fe2000fffe03f */
[----:B------:R-:W-:Y:S01]  /*20a0*/  UMOV UR13, 0xc0000010 ;  /* 0xc0000010000d7882 */ /* 0x000fe20000000000 */
[----:B------:R-:W-:Y:S01]  /*20b0*/  UMOV UR14, UR7 ;  /* 0x00000007000e7c82 */ /* 0x000fe20008000000 */
[----:B------:R-:W-:Y:S01]  /*20c0*/  UMOV UR15, 0xc0000010 ;  /* 0xc0000010000f7882 */ /* 0x000fe20000000000 */
[----:B------:R-:W-:Y:S01]  /*20d0*/  UIADD3 UR7, UR7, 0x80, URZ ;  /* 0x0000008007077890 */ /* 0x000fe2000fffe03f */
[----:B------:R-:W-:Y:S01]  /*20e0*/  QGMMA.64x16x32.F32.E4M3.E4M3 R56, gdesc[UR12], R56, UP0 ;  /* 0x002000000c3879f3 */ /* 0x000fe2000bf00838 */
[----:B------:R-:W-:Y:S01]  /*20f0*/  UMOV UR14, UR8 ;  /* 0x00000008000e7c82 */ /* 0x000fe20008000000 */
[----:B------:R-:W-:Y:S01]  /*2100*/  UMOV UR15, 0xc0000010 ;  /* 0xc0000010000f7882 */ /* 0x000fe20000000000 */
[----:B------:R-:W-:Y:S01]  /*2110*/  UMOV UR16, UR12 ;  /* 0x0000000c00107c82 */ /* 0x000fe20008000000 */
[----:B------:R-:W-:Y:S01]  /*2120*/  UMOV UR17, UR13 ;  /* 0x0000000d00117c82 */ /* 0x000fe20008000000 */
[----:B------:R-:W-:Y:S01]  /*2130*/  QGMMA.64x16x32.F32.E4M3.E4M3 R48, gdesc[UR12], R48, UP0 ;  /* 0x002000000c3079f3 */ /* 0x000fe2000bf00830 */
[----:B------:R-:W-:Y:S01]  /*2140*/  UMOV UR19, 0xc0000010 ;  /* 0xc000001000137882 */ /* 0x000fe20000000000 */
[----:B------:R-:W-:Y:S01]  /*2150*/  UMOV UR14, UR24 ;  /* 0x00000018000e7c82 */ /* 0x000fe20008000000 */
[----:B------:R-:W-:Y:S01]  /*2160*/  UMOV UR15, 0xc0000010 ;  /* 0xc0000010000f7882 */ /* 0x000fe20000000000 */
[----:B------:R-:W-:Y:S01]  /*2170*/  QGMMA.64x16x32.F32.E4M3.E4M3 R40, gdesc[UR16], R40, UP0 ;  /* 0x00200000102879f3 */ /* 0x000fe2000bf00828 */
[----:B------:R-:W-:-:S03]  /*2180*/  UIADD3 UR6, UR6, 0x1, URZ ;  /* 0x0000000106067890 */ /* 0x000fc6000fffe03f */
[----:B------:R-:W-:Y:S01]  /*2190*/  QGMMA.64x16x32.F32.E4M3.E4M3 R32, gdesc[UR12], R32, UP0 ;  /* 0x002000000c2079f3 */ /* 0x000fe2000bf00820 */
[----:B------:R-:W-:Y:S01]  /*21a0*/  UMOV UR14, UR7 ;  /* 0x00000007000e7c82 */ /* 0x000fe20008000000 */
[----:B------:R-:W-:Y:S02]  /*21b0*/  UMOV UR15, 0xc0000010 ;  /* 0xc0000010000f7882 */ /* 0x000fe40000000000 */
[----:B------:R-:W-:Y:S01]  /*21c0*/  QGMMA.64x16x32.F32.E4M3.E4M3 R24, gdesc[UR12], R24, UP0, gsb0 ;  /* 0x002000000c1879f3 */ /* 0x000fe2000b800818 */
[----:B------:R-:W-:-:S04]  /*21d0*/  UISETP.NE.AND UP0, UPT, UR6, UR25, UPT ;  /* 0x000000190600728c */ /* 0x000fc8000bf05270 */
[----:B------:R-:W-:-:S06]  /*21e0*/  USEL UR7, URZ, 0x1, UP0 ;  /* 0x000000013f077887 */ /* 0x000fcc0008000000 */
[----:B------:R-:W-:Y:S01]  /*21f0*/  ISETP.NE.AND P0, PT, RZ, UR7, PT ;  /* 0x00000007ff007c0c */ /* 0x000fe2000bf05270 */
[----:B------:R-:W-:-:S12]  /*2200*/  WARPGROUP.DEPBAR.LE gsb0, 0x1 ;  /* 0x00008000000079c5 */ /* 0x000fd80000010100 */
[----:B------:R-:W-:Y:S05]  /*2210*/  @!P0 BRA `(.L_x_25) ;  /* 0x0000000000a88947 */ /* 0x000fea0003800000 */
[----:B------:R-:W-:Y:S02]  /*2220*/  WARPGROUP.DEPBAR.LE gsb0, 0x0 ;  /* 0x00008000000079c5 */ /* 0x000fe40000010000 */
[----:B------:R-:W-:-:S01]  /*2230*/  FADD R93, R56, R93 ;  /* 0x0000005d385d7221 */ /* 0x000fc20000000000 */
[----:B------:R-:W-:Y:S01]  /*2240*/  FADD R92, R57, R92 ;  /* 0x0000005c395c7221 */ /* 0x000fe20000000000 */
        /* <DEDUP_REMOVED lines=38> */
[----:B------:R-:W-:-:S06]  /*24b0*/  UMOV UR6, URZ ;  /* 0x0000003f00067c82 */ /* 0x000fcc0008000000 */
.L_x_25:
[----:B------:R-:W-:Y:S05]  /*24c0*/  @!P1 BRA `(.L_x_26) ;  /* 0x0000000000049947 */ /* 0x000fea0003800000 */
[----:B------:R-:W-:Y:S01]  /*24d0*/  BPT.TRAP 0x1 ;  /* 0x000000040000795c */ /* 0x000fe20000300000 */
.L_x_26:
[----:B------:R-:W-:Y:S01]  /*24e0*/  ULEA UR8, UR23, UR10, 0x3 ;  /* 0x0000000a17087291 */ /* 0x000fe2000f8e183f */
[----:B------:R-:W-:-:S03]  /*24f0*/  ISETP.GT.U32.AND P0, PT, R4, 0x1, PT ;  /* 0x000000010400780c */ /* 0x000fc60003f04070 */
[----:B------:R-:W-:-:S04]  /*2500*/  UIADD3 UR8, UR8, 0x110, URZ ;  /* 0x0000011008087890 */ /* 0x000fc8000fffe03f */
[----:B------:R-:W-:-:S09]  /*2510*/  UPRMT UR8, URZ, 0x654, UR8 ;  /* 0x000006543f087896 */ /* 0x000fd20008000008 */
[----:B------:R-:W-:Y:S01]  /*2520*/  SYNCS.ARRIVE.TRANS64.RED.A1T0 RZ, [UR8], RZ ;  /* 0x000000ffffff79a7 */ /* 0x000fe20008100408 */
[----:B------:R-:W-:Y:S05]  /*2530*/  @P0 BRA `(.L_x_27) ;  /* 0x0000000000040947 */ /* 0x000fea0003800000 */
[----:B------:R-:W-:Y:S01]  /*2540*/  BPT.TRAP 0x1 ;  /* 0x000000040000795c */ /* 0x000fe20000300000 */
.L_x_27:
[----:B------:R-:W-:Y:S01]  /*2550*/  UIADD3 UR22, UR22, 0x1, URZ ;  /* 0x0000000116167890 */ /* 0x000fe2000fffe03f */
[C---:B------:R-:W-:Y:S01]  /*2560*/  ISETP.GT.AND P0, PT, R6.reuse, 0x1, PT ;  /* 0x000000010600780c */ /* 0x040fe20003f04270 */
[----:B------:R-:W-:Y:S01]  /*2570*/  UIADD3 UR23, UR23, 0x1, URZ ;  /* 0x0000000117177890 */ /* 0x000fe2000fffe03f */
[----:B------:R-:W-:Y:S01]  /*2580*/  VIADD R6, R6, 0xffffffff ;  /* 0xffffffff06067836 */ /* 0x000fe20000000000 */
[----:B------:R-:W-:Y:S02]  /*2590*/  UISETP.NE.AND UP0, UPT, UR22, 0x22, UPT ;  /* 0x000000221600788c */ /* 0x000fe4000bf05270 */
[----:B------:R-:W-:Y:S02]  /*25a0*/  UISETP.NE.AND UP1, UPT, UR23, 0x22, UPT ;  /* 0x000000221700788c */ /* 0x000fe4000bf25270 */
[----:B------:R-:W-:Y:S02]  /*25b0*/  USEL UR8, URZ, 0x1, UP0 ;  /* 0x000000013f087887 */ /* 0x000fe40008000000 */
[----:B------:R-:W-:-:S02]  /*25c0*/  USEL UR22, UR22, URZ, UP0 ;  /* 0x0000003f16167287 */ /* 0x000fc40008000000 */
[----:B------:R-:W-:Y:S02]  /*25d0*/  USEL UR23, UR23, URZ, UP1 ;  /* 0x0000003f17177287 */ /* 0x000fe40008800000 */
[----:B------:R-:W-:Y:S01]  /*25e0*/  LOP3.LUT R9, R9, UR8, RZ, 0x3c, !PT ;  /* 0x0000000809097c12 */ /* 0x000fe2000f8e3cff */
[----:B------:R-:W-:Y:S01]  /*25f0*/  UMOV UR8, 0x1 ;  /* 0x0000000100087882 */ /* 0x000fe20000000000 */
[----:B------:R-:W-:Y:S08]  /*2600*/  @P0 BRA `(.L_x_28) ;  /* 0xfffffff800340947 */ /* 0x000ff0000383ffff */
.L_x_20:
[----:B------:R-:W-:Y:S01]  /*2610*/  UISETP.NE.AND UP0, UPT, UR6, URZ, UPT ;  /* 0x0000003f0600728c */ /* 0x000fe2000bf05270 */
[----:B01----:R-:W0:Y:S03]  /*2620*/  LDC R6, c[0x0][0x28c] ;  /* 0x0000a300ff067b82 */ /* 0x003e260000000800 */
[----:B------:R-:W-:-:S06]  /*2630*/  USEL UR6, URZ, 0x1, !UP0 ;  /* 0x000000013f067887 */ /* 0x000fcc000c000000 */
[----:B------:R-:W-:Y:S02]  /*2640*/  ISETP.NE.AND P0, PT, RZ, UR6, PT ;  /* 0x00000006ff007c0c */ /* 0x000fe4000bf05270 */
[----:B0-----:R-:W-:-:S11]  /*2650*/  ISETP.GE.AND P1, PT, R6, 0x1, PT ;  /* 0x000000010600780c */ /* 0x001fd60003f26270 */
[----:B------:R-:W-:Y:S05]  /*2660*/  @!P0 BRA `(.L_x_29) ;  /* 0x0000000000a48947 */ /* 0x000fea0003800000 */
[----:B------:R-:W-:Y:S02]  /*2670*/  WARPGROUP.DEPBAR.LE gsb0, 0x0 ;  /* 0x00008000000079c5 */ /* 0x000fe40000010000 */
[----:B------:R-:W-:Y:S01]  /*2680*/  FADD R93, R56, R93 ;  /* 0x0000005d385d7221 */ /* 0x000fe20000000000 */
        /* <DEDUP_REMOVED lines=38> */
[----:B------:R-:W-:-:S07]  /*28f0*/  FADD R12, R12, R31 ;  /* 0x0000001f0c0c7221 */ /* 0x000fce0000000000 */
.L_x_29:
[----:B------:R-:W-:Y:S02]  /*2900*/  WARPGROUP.DEPBAR.LE gsb0, 0x0 ;  /* 0x00008000000079c5 */ /* 0x000fe40000010000 */
[----:B------:R-:W-:Y:S05]  /*2910*/  @!P1 BRA `(.L_x_30) ;  /* 0x0000000000409947 */ /* 0x000fea0003800000 */
[----:B------:R-:W-:-:S13]  /*2920*/  ISETP.NE.AND P0, PT, R94, 0x3, PT ;  /* 0x000000035e00780c */ /* 0x000fda0003f05270 */
[----:B------:R-:W-:Y:S05]  /*2930*/  @!P0 BRA `(.L_x_31) ;  /* 0x0000000000048947 */ /* 0x000fea0003800000 */
[----:B------:R-:W-:Y:S01]  /*2940*/  BPT.TRAP 0x1 ;  /* 0x000000040000795c */ /* 0x000fe20000300000 */
.L_x_31:
[----:B------:R-:W-:Y:S01]  /*2950*/  UISETP.LT.AND UP0, UPT, UR9, 0x1, UPT ;  /* 0x000000010900788c */ /* 0x000fe2000bf01270 */
[----:B------:R-:W-:-:S03]  /*2960*/  ISETP.GT.U32.AND P0, PT, R4, 0x1, PT ;  /* 0x000000010400780c */ /* 0x000fc60003f04070 */
[----:B------:R-:W-:-:S04]  /*2970*/  USEL UR8, UR9, 0x1, UP0 ;  /* 0x0000000109087887 */ /* 0x000fc80008000000 */
[----:B------:R-:W-:-:S04]  /*2980*/  UIADD3 UR8, UR5, UR9, -UR8 ;  /* 0x0000000905087290 */ /* 0x000fc8000fffe808 */
[----:B------:R-:W-:-:S04]  /*2990*/  UIMAD.WIDE.U32 UR6, UR8, -0xf0f0f0f, URZ ;  /* 0xf0f0f0f1080678a5 */ /* 0x000fc8000f8e003f */
[----:B------:R-:W-:-:S04]  /*29a0*/  USHF.R.U32.HI UR6, URZ, 0x5, UR7 ;  /* 0x000000053f067899 */ /* 0x000fc80008011607 */
[----:B------:R-:W-:-:S04]  /*29b0*/  UIMAD UR8, UR6, -0x22, UR8 ;  /* 0xffffffde060878a4 */ /* 0x000fc8000f8e0208 */
[----:B------:R-:W-:-:S04]  /*29c0*/  ULEA UR8, UR8, UR10, 0x3 ;  /* 0x0000000a08087291 */ /* 0x000fc8000f8e183f */
[----:B------:R-:W-:-:S04]  /*29d0*/  UIADD3 UR8, UR8, 0x110, URZ ;  /* 0x0000011008087890 */ /* 0x000fc8000fffe03f */
[----:B------:R-:W-:-:S09]  /*29e0*/  UPRMT UR8, URZ, 0x654, UR8 ;  /* 0x000006543f087896 */ /* 0x000fd20008000008 */
[----:B------:R-:W-:Y:S01]  /*29f0*/  SYNCS.ARRIVE.TRANS64.RED.A1T0 RZ, [UR8], RZ ;  /* 0x000000ffffff79a7 */ /* 0x000fe20008100408 */
[----:B------:R-:W-:Y:S05]  /*2a00*/  @P0 BRA `(.L_x_30) ;  /* 0x0000000000040947 */ /* 0x000fea0003800000 */
[----:B------:R-:W-:Y:S01]  /*2a10*/  BPT.TRAP 0x1 ;  /* 0x000000040000795c */ /* 0x000fe20000300000 */
.L_x_30:
[----:B------:R-:W0:Y:S01]  /*2a20*/  LDC R26, c[0x0][0x288] ;  /* 0x0000a200ff1a7b82 */ /* 0x000e220000000800 */
[--C-:B------:R-:W-:Y:S01]  /*2a30*/  SHF.R.U32.HI R6, RZ, 0x2, R0.reuse ;  /* 0x00000002ff067819 */ /* 0x100fe20000011600 */
[----:B------:R-:W-:Y:S01]  /*2a40*/  IMAD R85, R85, 0x50, RZ ;  /* 0x0000005055557824 */ /* 0x000fe200078e02ff */
[----:B------:R-:W-:Y:S01]  /*2a50*/  SHF.R.U32.HI R9, RZ, 0x7, R0 ;  /* 0x00000007ff097819 */ /* 0x000fe20000011600 */
[----:B------:R-:W-:Y:S01]  /*2a60*/  UIADD3 UR5, UR9, UR5, URZ ;  /* 0x0000000509057290 */ /* 0x000fe2000fffe03f */
[----:B------:R-:W-:Y:S01]  /*2a70*/  LOP3.LUT R7, R6, 0x7, RZ, 0xc0, !PT ;  /* 0x0000000706077812 */ /* 0x000fe200078ec0ff */
[----:B------:R-:W-:Y:S01]  /*2a80*/  ULDC UR12, c[0x0][0x284] ;  /* 0x0000a100000c7ab9 */ /* 0x000fe20000000800 */
[----:B------:R-:W-:Y:S01]  /*2a90*/  LOP3.LUT R6, R9, 0x1, RZ, 0xc0, !PT ;  /* 0x0000000109067812 */ /* 0x000fe200078ec0ff */
[----:B------:R-:W-:Y:S01]  /*2aa0*/  UISETP.GT.U32.AND UP0, UPT, UR5, 0x21, UPT ;  /* 0x000000210500788c */ /* 0x000fe2000bf04070 */
[C---:B------:R-:W-:Y:S01]  /*2ab0*/  LOP3.LUT R24, R0.reuse, 0x3, RZ, 0xc0, !PT ;  /* 0x0000000300187812 */ /* 0x040fe200078ec0ff */
[----:B------:R-:W-:Y:S01]  /*2ac0*/  UISETP.GE.U32.AND UP1, UPT, UR9, 0x22, UPT ;  /* 0x000000220900788c */ /* 0x000fe2000bf26070 */
[----:B------:R-:W-:Y:S01]  /*2ad0*/  LOP3.LUT R8, R0, 0x60, RZ, 0xc0, !PT ;  /* 0x0000006000087812 */ /* 0x000fe200078ec0ff */
[----:B------:R-:W-:Y:S01]  /*2ae0*/  IMAD.SHL.U32 R28, R6, 0x40, RZ ;  /* 0x00000040061c7824 */ /* 0x000fe200078e00ff */
[----:B------:R-:W-:Y:S01]  /*2af0*/  UISETP.LT.U32.AND UP0, UPT, UR9, 0x22, UP0 ;  /* 0x000000220900788c */ /* 0x000fe20008701070 */
[----:B------:R-:W-:Y:S01]  /*2b00*/  SHF.R.S32.HI R29, RZ, 0x1f, R14 ;  /* 0x0000001fff1d7819 */ /* 0x000fe2000001140e */
[----:B------:R-:W-:Y:S01]  /*2b10*/  ULDC.64 UR10, c[0x0][0x5d0] ;  /* 0x00017400000a7ab9 */ /* 0x000fe20000000a00 */
[----:B------:R-:W-:Y:S01]  /*2b20*/  SHF.R.U32.HI R8, RZ, 0x1, R8 ;  /* 0x00000001ff087819 */ /* 0x000fe20000011608 */
[----:B------:R-:W-:Y:S01]  /*2b30*/  UIMAD.WIDE.U32 UR6, UR5, -0xf0f0f0f, URZ ;  /* 0xf0f0f0f1050678a5 */ /* 0x000fe2000f8e003f */
[--C-:B------:R-:W-:Y:S01]  /*2b40*/  LOP3.LUT R9, R28, 0x40, R7.reuse, 0xe2, !PT ;  /* 0x000000401c097812 */ /* 0x100fe200078ee207 */
[----:B------:R-:W-:Y:S01]  /*2b50*/  USEL UR8, URZ, 0x1, !UP0 ;  /* 0x000000013f087887 */ /* 0x000fe2000c000000 */
[----:B------:R-:W-:Y:S01]  /*2b60*/  IADD3 R25, RZ, -R8, -R7 ;  /* 0x80000008ff197210 */ /* 0x000fe20007ffe807 */
[----:B------:R-:W-:Y:S01]  /*2b70*/  IMAD R7, R29, UR10, RZ ;  /* 0x0000000a1d077c24 */ /* 0x000fe2000f8e02ff */
[----:B------:R-:W-:Y:S01]  /*2b80*/  USHF.R.U32.HI UR6, URZ, 0x5, UR7 ;  /* 0x000000053f067899 */ /* 0x000fe20008011607 */
[----:B------:R-:W-:Y:S01]  /*2b90*/  IMAD.WIDE R30, R15, 0x80, RZ ;  /* 0x000000800f1e7825 */ /* 0x000fe200078e02ff */
[----:B0-----:R-:W-:Y:S01]  /*2ba0*/  ISETP.GE.AND P0, PT, R85, R26, PT ;  /* 0x0000001a5500720c */ /* 0x001fe20003f06270 */
[----:B------:R-:W-:-:S02]  /*2bb0*/  ULOP3.LUT UR4, UR4, UR8, URZ, 0x3c, !UPT ;  /* 0x0000000804047292 */ /* 0x000fc4000f8e3c3f */
[----:B------:R-:W-:Y:S01]  /*2bc0*/  IMAD R28, R24, -0x2, R26 ;  /* 0xfffffffe181c7824 */ /* 0x000fe200078e021a */
[----:B------:R-:W-:Y:S01]  /*2bd0*/  UIMAD UR5, UR6, -0x22, UR5 ;  /* 0xffffffde060578a4 */ /* 0x000fe2000f8e0205 */
[----:B------:R-:W-:Y:S01]  /*2be0*/  IMAD.SHL.U32 R26, R15, 0x80, RZ ;  /* 0x000000800f1a7824 */ /* 0x000fe200078e00ff */
[----:B------:R-:W-:Y:S01]  /*2bf0*/  @UP1 ULOP3.LUT UR4, UR4, 0x1, UR6, 0x78, !UPT ;  /* 0x0000000104041892 */ /* 0x000fe2000f8e7806 */
[----:B------:R-:W-:Y:S01]  /*2c00*/  IMAD.SHL.U32 R24, R0, 0x2, RZ ;  /* 0x0000000200187824 */ /* 0x000fe200078e00ff */
[----:B------:R-:W-:Y:S01]  /*2c10*/  LOP3.LUT R35, R30, R9, R8, 0xfe, !PT ;  /* 0x000000091e237212 */ /* 0x000fe200078efe08 */
[----:B------:R-:W-:Y:S01]  /*2c20*/  IMAD R27, R6, -0x40, R25 ;  /* 0xffffffc0061b7824 */ /* 0x000fe200078e0219 */
[----:B------:R-:W-:Y:S01]  /*2c30*/  ISETP.GE.OR P0, PT, R26, UR12, P0 ;  /* 0x0000000c1a007c0c */ /* 0x000fe20008706670 */
[----:B------:R-:W-:Y:S01]  /*2c40*/  IMAD R15, R14, UR11, R7 ;  /* 0x0000000b0e0f7c24 */ /* 0x000fe2000f8e0207 */
[----:B------:R-:W-:Y:S01]  /*2c50*/  LOP3.LUT R24, R85, 0x6, R24, 0xf8, !PT ;  /* 0x0000000655187812 */ /* 0x000fe200078ef818 */
[----:B------:R-:W-:Y:S01]  /*2c60*/  IMAD.IADD R28, R28, 0x1, -R85 ;  /* 0x000000011c1c7824 */ /* 0x000fe200078e0a55 */
[----:B------:R-:W-:Y:S01]  /*2c70*/  IADD3 R27, -R26, UR12, R27 ;  /* 0x0000000c1a1b7c10 */ /* 0x000fe2000fffe11b */
[----:B------:R-:W-:Y:S01]  /*2c80*/  IMAD.MOV.U32 R26, RZ, RZ, -0x1 ;  /* 0xffffffffff1a7424 */ /* 0x000fe200078e00ff */
[----:B------:R-:W-:-:S03]  /*2c90*/  SHF.R.S32.HI R25, RZ, 0x1f, R24 ;  /* 0x0000001fff197819 */ /* 0x000fc60000011418 */
[----:B------:R-:W-:-:S04]  /*2ca0*/  IMAD.WIDE.U32 R6, R14, UR10, R24 ;  /* 0x0000000a0e067c25 */ /* 0x000fc8000f8e0018 */
[----:B------:R-:W-:Y:S01]  /*2cb0*/  IMAD.IADD R7, R7, 0x1, R15 ;  /* 0x0000000107077824 */ /* 0x000fe200078e020f */
[----:B------:R-:W-:Y:S06]  /*2cc0*/  @P0 BRA `(.L_x_32) ;  /* 0x0000002c00d40947 */ /* 0x000fec0003800000 */
[----:B------:R-:W0:Y:S01]  /*2cd0*/  LDC.64 R32, c[0x0][0x5c8] ;  /* 0x00017200ff207b82 */ /* 0x000e220000000a00 */
[----:B------:R-:W-:Y:S01]  /*2ce0*/  ULDC.64 UR6, c[0x0][0x5c0] ;  /* 0x0001700000067ab9 */ /* 0x000fe20000000a00 */
[----:B------:R-:W-:Y:S01]  /*2cf0*/  BSSY B0, `(.L_x_32) ;  /* 0x00002f2000007945 */ /* 0x000fe20003800000 */
[-C--:B0-----:R-:W-:Y:S02]  /*2d00*/  IMAD R8, R31, R32.reuse, RZ ;  /* 0x000000201f087224 */ /* 0x081fe400078e02ff */
[----:B------:R-:W-:-:S04]  /*2d10*/  IMAD.WIDE.U32 R6, R35, R32, R6 ;  /* 0x0000002023067225 */ /* 0x000fc800078e0006 */
[----:B------:R-:W-:Y:S01]  /*2d20*/  IMAD R9, R35, R33, R8 ;  /* 0x0000002123097224 */ /* 0x000fe200078e0208 */
[----:B------:R-:W-:Y:S02]  /*2d30*/  LEA R8, P0, R32, R6, 0x3 ;  /* 0x0000000620087211 */ /* 0x000fe400078018ff */
[----:B------:R-:W-:Y:S01]  /*2d40*/  IADD3 R6, P1, R6, UR6, RZ ;  /* 0x0000000606067c10 */ /* 0x000fe2000ff3e0ff */
[----:B------:R-:W-:Y:S01]  /*2d50*/  IMAD.IADD R7, R7, 0x1, R9 ;  /* 0x0000000107077824 */ /* 0x000fe200078e0209 */
[----:B------:R-:W-:-:S04]  /*2d60*/  IADD3 R8, P2, R8, UR6, RZ ;  /* 0x0000000608087c10 */ /* 0x000fc8000ff5e0ff */
[----:B------:R-:W-:Y:S02]  /*2d70*/  LEA.HI.X R9, R32, R7, R33, 0x3, P0 ;  /* 0x0000000720097211 */ /* 0x000fe400000f1c21 */
[----:B----45:R-:W-:Y:S02]  /*2d80*/  FSETP.NEU.AND P0, PT, R10, RZ, PT ;  /* 0x000000ff0a00720b */ /* 0x030fe40003f0d000 */
[----:B------:R-:W-:Y:S02]  /*2d90*/  IADD3.X R7, R7, UR7, RZ, P1, !PT ;  /* 0x0000000707077c10 */ /* 0x000fe40008ffe4ff */
[----:B------:R-:W-:-:S09]  /*2da0*/  IADD3.X R9, R9, UR7, RZ, P2, !PT ;  /* 0x0000000709097c10 */ /* 0x000fd200097fe4ff */
[----:B------:R-:W-:Y:S05]  /*2db0*/  @!P0 BRA `(.L_x_33) ;  /* 0x0000002000c48947 */ /* 0x000fea0003800000 */
[----:B------:R-:W-:Y:S01]  /*2dc0*/  ULDC.64 UR6, c[0x0][0x5b8] ;  /* 0x00016e0000067ab9 */ /* 0x000fe20000000a00 */
[----:B------:R-:W-:Y:S01]  /*2dd0*/  ISETP.GE.AND P0, PT, R28, 0x1, PT ;  /* 0x000000011c00780c */ /* 0x000fe20003f06270 */
[----:B------:R-:W-:Y:S01]  /*2de0*/  IMAD R15, R29, UR6, RZ ;  /* 0x000000061d0f7c24 */ /* 0x000fe2000f8e02ff */
[----:B------:R-:W-:Y:S01]  /*2df0*/  ULDC.64 UR10, c[0x0][0x5a8] ;  /* 0x00016a00000a7ab9 */ /* 0x000fe20000000a00 */
[C---:B------:R-:W-:Y:S01]  /*2e00*/  IMAD.WIDE.U32 R24, R14.reuse, UR6, R24 ;  /* 0x000000060e187c25 */ /* 0x040fe2000f8e0018 */
[----:B------:R-:W-:Y:S01]  /*2e10*/  ISETP.LT.OR P4, PT, R27, 0x1, !P0 ;  /* 0x000000011b00780c */ /* 0x000fe20004781670 */
[----:B------:R-:W-:Y:S02]  /*2e20*/  BSSY B1, `(.L_x_34) ;  /* 0x000000c000017945 */ /* 0x000fe40003800000 */
[----:B------:R-:W-:Y:S01]  /*2e30*/  IMAD R15, R14, UR7, R15 ;  /* 0x000000070e0f7c24 */ /* 0x000fe2000f8e020f */
[----:B------:R-:W-:Y:S02]  /*2e40*/  ULDC.64 UR6, c[0x0][0x5b0] ;  /* 0x00016c0000067ab9 */ /* 0x000fe40000000a00 */
[----:B------:R-:W-:-:S02]  /*2e50*/  IMAD R29, R31, UR6, RZ ;  /* 0x000000061f1d7c24 */ /* 0x000fc4000f8e02ff */
[----:B------:R-:W-:Y:S02]  /*2e60*/  IMAD.IADD R25, R25, 0x1, R15 ;  /* 0x0000000119197824 */ /* 0x000fe400078e020f */
[C---:B------:R-:W-:Y:S02]  /*2e70*/  IMAD R29, R35.reuse, UR7, R29 ;  /* 0x00000007231d7c24 */ /* 0x040fe4000f8e021d */
[----:B------:R-:W-:-:S03]  /*2e80*/  IMAD.WIDE.U32 R14, R35, UR6, R24 ;  /* 0x00000006230e7c25 */ /* 0x000fc6000f8e0018 */
[----:B------:R-:W-:-:S04]  /*2e90*/  IADD3 R14, P1, R14, UR10, RZ ;  /* 0x0000000a0e0e7c10 */ /* 0x000fc8000ff3e0ff */
[--C-:B------:R-:W-:Y:S02]  /*2ea0*/  IADD3.X R15, R15, UR11, R29.reuse, P1, !PT ;  /* 0x0000000b0f0f7c10 */ /* 0x100fe40008ffe41d */
[----:B------:R-:W-:Y:S01]  /*2eb0*/  PRMT R29, RZ, 0x7610, R29 ;  /* 0x00007610ff1d7816 */ /* 0x000fe2000000001d */
[----:B------:R-:W-:Y:S06]  /*2ec0*/  @P4 BRA `(.L_x_35) ;  /* 0x0000000000044947 */ /* 0x000fec0003800000 */
[----:B------:R0:W5:Y:S02]  /*2ed0*/  LDG.E.U8 R29, desc[UR20][R14.64] ;  /* 0x000000140e1d7981 */ /* 0x000164000c1e1100 */
.L_x_35:
[----:B------:R-:W-:Y:S05]  /*2ee0*/  BSYNC B1 ;  /* 0x0000000000017941 */ /* 0x000fea0003800000 */
.L_x_34:
[----:B-----5:R-:W-:Y:S01]  /*2ef0*/  LOP3.LUT R29, R29, 0xff, RZ, 0xc0, !PT ;  /* 0x000000ff1d1d7812 */ /* 0x020fe200078ec0ff */
[----:B------:R-:W-:Y:S01]  /*2f00*/  BSSY B1, `(.L_x_36) ;  /* 0x000000c000017945 */ /* 0x000fe20003800000 */
[----:B------:R-:W-:Y:S02]  /*2f10*/  ISETP.GE.AND P1, PT, R28, 0x2, PT ;  /* 0x000000021c00780c */ /* 0x000fe40003f26270 */
[----:B------:R-:W-:Y:S02]  /*2f20*/  F2FP.F16.E4M3.UNPACK_B R29, R29 ;  /* 0x0000001dff1d723e */ /* 0x000fe400020006ff */
[----:B------:R-:W-:-:S03]  /*2f30*/  ISETP.LT.OR P2, PT, R27, 0x1, !P1 ;  /* 0x000000011b00780c */ /* 0x000fc60004f41670 */
[----:B------:R-:W-:-:S05]  /*2f40*/  HADD2.F32 R29, -RZ, R29.H0_H0 ;  /* 0x2000001dff1d7230 */ /* 0x000fca0000004100 */
[----:B------:R-:W-:Y:S01]  /*2f50*/  FMUL R32, R29, R10 ;  /* 0x0000000a1d207220 */ /* 0x000fe20000400000 */
[----:B------:R-:W-:-:S03]  /*2f60*/  PRMT R29, RZ, 0x7610, R29 ;  /* 0x00007610ff1d7816 */ /* 0x000fc6000000001d */
[----:B--2---:R-:W-:-:S05]  /*2f70*/  FFMA R32, R93, R5, R32 ;  /* 0x000000055d207223 */ /* 0x004fca0000000020 */
[----:B------:R-:W-:-:S05]  /*2f80*/  F2FP.SATFINITE.E4M3.F32.PACK_AB_MERGE_C R33, RZ, R32, RZ ;  /* 0x00000020ff21723e */ /* 0x000fca00048070ff */
[----:B------:R1:W-:Y:S01]  /*2f90*/  @!P4 STG.E.U8 desc[UR20][R6.64], R33 ;  /* 0x000000210600c986 */ /* 0x0003e2000c101114 */
[----:B------:R-:W-:Y:S05]  /*2fa0*/  @P2 BRA `(.L_x_37) ;  /* 0x0000000000042947 */ /* 0x000fea0003800000 */
[----:B------:R2:W5:Y:S02]  /*2fb0*/  LDG.E.U8 R29, desc[UR20][R14.64+0x1] ;  /* 0x000001140e1d7981 */ /* 0x000564000c1e1100 */
.L_x_37:
[----:B------:R-:W-:Y:S05]  /*2fc0*/  BSYNC B1 ;  /* 0x0000000000017941 */ /* 0x000fea0003800000 */
.L_x_36:
[----:B-----5:R-:W-:Y:S01]  /*2fd0*/  LOP3.LUT R29, R29, 0xff, RZ, 0xc0, !PT ;  /* 0x000000ff1d1d7812 */ /* 0x020fe200078ec0ff */
[----:B------:R-:W-:Y:S01]  /*2fe0*/  BSSY B1, `(.L_x_38) ;  /* 0x0000012000017945 */ /* 0x000fe20003800000 */
[----:B-1----:R-:W-:Y:S02]  /*2ff0*/  IADD3 R33, P4, R35, 0x8, RZ ;  /* 0x0000000823217810 */ /* 0x002fe40007f9e0ff */
[----:B------:R-:W-:Y:S02]  /*3000*/  F2FP.F16.E4M3.UNPACK_B R29, R29 ;  /* 0x0000001dff1d723e */ /* 0x000fe400020006ff */
[----:B------:R-:W-:Y:S01]  /*3010*/  ISETP.LT.OR P0, PT, R27, 0x9, !P0 ;  /* 0x000000091b00780c */ /* 0x000fe20004701670 */
[----:B------:R-:W-:Y:S02]  /*3020*/  IMAD.X R30, RZ, RZ, R31, P4 ;  /* 0x000000ffff1e7224 */ /* 0x000fe400020e061f */
[----:B------:R-:W-:Y:S02]  /*3030*/  HADD2.F32 R29, -RZ, R29.H0_H0 ;  /* 0x2000001dff1d7230 */ /* 0x000fe40000004100 */
[----:B------:R-:W-:-:S02]  /*3040*/  IMAD R30, R30, UR6, RZ ;  /* 0x000000061e1e7c24 */ /* 0x000fc4000f8e02ff */
[----:B------:R-:W-:-:S04]  /*3050*/  IMAD.WIDE.U32 R24, R33, UR6, R24 ;  /* 0x0000000621187c25 */ /* 0x000fc8000f8e0018 */
[----:B------:R-:W-:Y:S01]  /*3060*/  FMUL R29, R29, R10 ;  /* 0x0000000a1d1d7220 */ /* 0x000fe20000400000 */
[----:B------:R-:W-:-:S03]  /*3070*/  IMAD R33, R33, UR7, R30 ;  /* 0x0000000721217c24 */ /* 0x000fc6000f8e021e */
[----:B------:R-:W-:Y:S01]  /*3080*/  FFMA R29, R92, R5, R29 ;  /* 0x000000055c1d7223 */ /* 0x000fe2000000001d */
[----:B------:R-:W-:-:S04]  /*3090*/  IADD3 R24, P4, R24, UR10, RZ ;  /* 0x0000000a18187c10 */ /* 0x000fc8000ff9e0ff */
[----:B------:R-:W-:Y:S02]  /*30a0*/  F2FP.SATFINITE.E4M3.F32.PACK_AB_MERGE_C R31, RZ, R29, RZ ;  /* 0x0000001dff1f723e */ /* 0x000fe400048070ff */
[----:B------:R-:W-:Y:S02]  /*30b0*/  IADD3.X R25, R25, UR11, R33, P4, !PT ;  /* 0x0000000b19197c10 */ /* 0x000fe4000a7fe421 */
[----:B------:R-:W-:Y:S01]  /*30c0*/  PRMT R29, RZ, 0x7610, R29 ;  /* 0x00007610ff1d7816 */ /* 0x000fe2000000001d */
[----:B------:R1:W-:Y:S01]  /*30d0*/  @!P2 STG.E.U8 desc[UR20][R6.64+0x1], R31 ;  /* 0x0000011f0600a986 */ /* 0x0003e2000c101114 */
[----:B------:R-:W-:Y:S05]  /*30e0*/  @P0 BRA `(.L_x_39) ;  /* 0x0000000000040947 */ /* 0x000fea0003800000 */
[----:B------:R3:W5:Y:S02]  /*30f0*/  LDG.E.U8 R29, desc[UR20][R24.64] ;  /* 0x00000014181d7981 */ /* 0x000764000c1e1100 */
.L_x_39:
[----:B------:R-:W-:Y:S05]  /*3100*/  BSYNC B1 ;  /* 0x0000000000017941 */ /* 0x000fea0003800000 */
.L_x_38:
[----:B-----5:R-:W-:Y:S01]  /*3110*/  LOP3.LUT R29, R29, 0xff, RZ, 0xc0, !PT ;  /* 0x000000ff1d1d7812 */ /* 0x020fe200078ec0ff */
[----:B------:R-:W-:Y:S01]  /*3120*/  BSSY B1, `(.L_x_40) ;  /* 0x000000b000017945 */ /* 0x000fe20003800000 */
[----:B------:R-:W-:Y:S02]  /*3130*/  ISETP.LT.OR P1, PT, R27, 0x9, !P1 ;  /* 0x000000091b00780c */ /* 0x000fe40004f21670 */
[----:B------:R-:W-:-:S05]  /*3140*/  F2FP.F16.E4M3.UNPACK_B R29, R29 ;  /* 0x0000001dff1d723e */ /* 0x000fca00020006ff */
[----:B------:R-:W-:-:S05]  /*3150*/  HADD2.F32 R29, -RZ, R29.H0_H0 ;  /* 0x2000001dff1d7230 */ /* 0x000fca0000004100 */
[----:B------:R-:W-:Y:S01]  /*3160*/  FMUL R30, R29, R10 ;  /* 0x0000000a1d1e7220 */ /* 0x000fe20000400000 */
[----:B------:R-:W-:-:S03]  /*3170*/  PRMT R29, RZ, 0x7610, R29 ;  /* 0x00007610ff1d7816 */ /* 0x000fc6000000001d */
[----:B------:R-:W-:-:S05]  /*3180*/  FFMA R30, R91, R5, R30 ;  /* 0x000000055b1e7223 */ /* 0x000fca000000001e */
[----:B-1----:R-:W-:-:S05]  /*3190*/  F2FP.SATFINITE.E4M3.F32.PACK_AB_MERGE_C R31, RZ, R30, RZ ;  /* 0x0000001eff1f723e */ /* 0x002fca00048070ff */
[----:B------:R1:W-:Y:S01]  /*31a0*/  @!P0 STG.E.U8 desc[UR20][R8.64], R31 ;  /* 0x0000001f08008986 */ /* 0x0003e2000c101114 */
[----:B------:R-:W-:Y:S05]  /*31b0*/  @P1 BRA `(.L_x_41) ;  /* 0x0000000000041947 */ /* 0x000fea0003800000 */
[----:B------:R4:W5:Y:S02]  /*31c0*/  LDG.E.U8 R29, desc[UR20][R24.64+0x1] ;  /* 0x00000114181d7981 */ /* 0x000964000c1e1100 */
.L_x_41:
[----:B------:R-:W-:Y:S05]  /*31d0*/  BSYNC B1 ;  /* 0x0000000000017941 */ /* 0x000fea0003800000 */
.L_x_40:
[----:B-----5:R-:W-:Y:S01]  /*31e0*/  LOP3.LUT R29, R29, 0xff, RZ, 0xc0, !PT ;  /* 0x000000ff1d1d7812 */ /* 0x020fe200078ec0ff */
[----:B------:R-:W-:Y:S01]  /*31f0*/  BSSY B1, `(.L_x_42) ;  /* 0x000000c000017945 */ /* 0x000fe20003800000 */
[----:B------:R-:W-:Y:S02]  /*3200*/  ISETP.GE.AND P0, PT, R28, 0x9, PT ;  /* 0x000000091c00780c */ /* 0x000fe40003f06270 */
[----:B------:R-:W-:Y:S02]  /*3210*/  F2FP.F16.E4M3.UNPACK_B R29, R29 ;  /* 0x0000001dff1d723e */ /* 0x000fe400020006ff */
[----:B------:R-:W-:-:S03]  /*3220*/  ISETP.LT.OR P2, PT, R27, 0x1, !P0 ;  /* 0x000000011b00780c */ /* 0x000fc60004741670 */
[----:B------:R-:W-:-:S05]  /*3230*/  HADD2.F32 R29, -RZ, R29.H0_H0 ;  /* 0x2000001dff1d7230 */ /* 0x000fca0000004100 */
[----:B------:R-:W-:-:S04]  /*3240*/  FMUL R29, R29, R10 ;  /* 0x0000000a1d1d7220 */ /* 0x000fc80000400000 */
[----:B------:R-:W-:-:S05]  /*3250*/  FFMA R29, R90, R5, R29 ;  /* 0x000000055a1d7223 */ /* 0x000fca000000001d */
[----:B-1----:R-:W-:Y:S02]  /*3260*/  F2FP.SATFINITE.E4M3.F32.PACK_AB_MERGE_C R31, RZ, R29, RZ ;  /* 0x0000001dff1f723e */ /* 0x002fe400048070ff */
[----:B------:R-:W-:-:S03]  /*3270*/  PRMT R29, RZ, 0x7610, R29 ;  /* 0x00007610ff1d7816 */ /* 0x000fc6000000001d */
[----:B------:R1:W-:Y:S01]  /*3280*/  @!P1 STG.E.U8 desc[UR20][R8.64+0x1], R31 ;  /* 0x0000011f08009986 */ /* 0x0003e2000c101114 */
[----:B------:R-:W-:Y:S05]  /*3290*/  @P2 BRA `(.L_x_43) ;  /* 0x0000000000042947 */ /* 0x000fea0003800000 */
[----:B------:R0:W5:Y:S02]  /*32a0*/  LDG.E.U8 R29, desc[UR20][R14.64+0x8] ;  /* 0x000008140e1d7981 */ /* 0x000164000c1e1100 */
.L_x_43:
[----:B------:R-:W-:Y:S05]  /*32b0*/  BSYNC B1 ;  /* 0x0000000000017941 */ /* 0x000fea0003800000 */
.L_x_42:
        /* <DEDUP_REMOVED lines=13> */
.L_x_45:
[----:B------:R-:W-:Y:S05]  /*3390*/  BSYNC B1 ;  /* 0x0000000000017941 */ /* 0x000fea0003800000 */
.L_x_44:
[----:B-----5:R-:W-:Y:S01]  /*33a0*/  LOP3.LUT R29, R29, 0xff, RZ, 0xc0, !PT ;  /* 0x000000ff1d1d7812 */ /* 0x020fe200078ec0ff */
[----:B------:R-:W-:Y:S01]  /*33b0*/  BSSY B1, `(.L_x_46) ;  /* 0x000000b000017945 */ /* 0x000fe20003800000 */
[----:B------:R-:W-:Y:S02]  /*33c0*/  ISETP.LT.OR P0, PT, R27, 0x9, !P0 ;  /* 0x000000091b00780c */ /* 0x000fe40004701670 */
[----:B------:R-:W-:-:S05]  /*33d0*/  F2FP.F16.E4M3.UNPACK_B R29, R29 ;  /* 0x0000001dff1d723e */ /* 0x000fca00020006ff */
        /* <DEDUP_REMOVED lines=8> */
.L_x_47:
[----:B------:R-:W-:Y:S05]  /*3460*/  BSYNC B1 ;  /* 0x0000000000017941 */ /* 0x000fea0003800000 */
.L_x_46:
        /* <DEDUP_REMOVED lines=12> */
.L_x_49:
[----:B------:R-:W-:Y:S05]  /*3530*/  BSYNC B1 ;  /* 0x0000000000017941 */ /* 0x000fea0003800000 */
.L_x_48:
        /* <DEDUP_REMOVED lines=13> */
.L_x_51:
[----:B------:R-:W-:Y:S05]  /*3610*/  BSYNC B1 ;  /* 0x0000000000017941 */ /* 0x000fea0003800000 */
.L_x_50:
        /* <DEDUP_REMOVED lines=13> */
.L_x_53:
[----:B------:R-:W-:Y:S05]  /*36f0*/  BSYNC B1 ;  /* 0x0000000000017941 */ /* 0x000fea0003800000 */
.L_x_52:
        /* <DEDUP_REMOVED lines=12> */
.L_x_55:
[----:B------:R-:W-:Y:S05]  /*37c0*/  BSYNC B1 ;  /* 0x0000000000017941 */ /* 0x000fea0003800000 */
.L_x_54:
        /* <DEDUP_REMOVED lines=12> */
.L_x_57:
[----:B------:R-:W-:Y:S05]  /*3890*/  BSYNC B1 ;  /* 0x0000000000017941 */ /* 0x000fea0003800000 */
.L_x_56:
        /* <DEDUP_REMOVED lines=13> */
.L_x_59:
[----:B------:R-:W-:Y:S05]  /*3970*/  BSYNC B1 ;  /* 0x0000000000017941 */ /* 0x000fea0003800000 */
.L_x_58:
        /* <DEDUP_REMOVED lines=13> */
.L_x_61:
[----:B------:R-:W-:Y:S05]  /*3a50*/  BSYNC B1 ;  /* 0x0000000000017941 */ /* 0x000fea0003800000 */
.L_x_60:
        /* <DEDUP_REMOVED lines=12> */
.L_x_63:
[----:B------:R-:W-:Y:S05]  /*3b20*/  BSYNC B1 ;  /* 0x0000000000017941 */ /* 0x000fea0003800000 */
.L_x_62:
        /* <DEDUP_REMOVED lines=12> */
.L_x_65:
[----:B------:R-:W-:Y:S05]  /*3bf0*/  BSYNC B1 ;  /* 0x0000000000017941 */ /* 0x000fea0003800000 */
.L_x_64:
        /* <DEDUP_REMOVED lines=13> */
.L_x_67:
[----:B------:R-:W-:Y:S05]  /*3cd0*/  BSYNC B1 ;  /* 0x0000000000017941 */ /* 0x000fea0003800000 */
.L_x_66:
        /* <DEDUP_REMOVED lines=13> */
.L_x_69:
[----:B------:R-:W-:Y:S05]  /*3db0*/  BSYNC B1 ;  /* 0x0000000000017941 */ /* 0x000fea0003800000 */
.L_x_68:
        /* <DEDUP_REMOVED lines=12> */
.L_x_71:
[----:B------:R-:W-:Y:S05]  /*3e80*/  BSYNC B1 ;  /* 0x0000000000017941 */ /* 0x000fea0003800000 */
.L_x_70:
        /* <DEDUP_REMOVED lines=12> */
.L_x_73:
[----:B------:R-:W-:Y:S05]  /*3f50*/  BSYNC B1 ;  /* 0x0000000000017941 */ /* 0x000fea0003800000 */
.L_x_72:
        /* <DEDUP_REMOVED lines=13> */
.L_x_75:
[----:B------:R-:W-:Y:S05]  /*4030*/  BSYNC B1 ;  /* 0x0000000000017941 */ /* 0x000fea0003800000 */
.L_x_74:
        /* <DEDUP_REMOVED lines=13> */
.L_x_77:
[----:B------:R-:W-:Y:S05]  /*4110*/  BSYNC B1 ;  /* 0x0000000000017941 */ /* 0x000fea0003800000 */
.L_x_76:
        /* <DEDUP_REMOVED lines=12> */
.L_x_79:
[----:B------:R-:W-:Y:S05]  /*41e0*/  BSYNC B1 ;  /* 0x0000000000017941 */ /* 0x000fea0003800000 */
.L_x_78:
        /* <DEDUP_REMOVED lines=12> */
.L_x_81:
[----:B------:R-:W-:Y:S05]  /*42b0*/  BSYNC B1 ;  /* 0x0000000000017941 */ /* 0x000fea0003800000 */
.L_x_80:
        /* <DEDUP_REMOVED lines=13> */
.L_x_83:
[----:B------:R-:W-:Y:S05]  /*4390*/  BSYNC B1 ;  /* 0x0000000000017941 */ /* 0x000fea0003800000 */
.L_x_82:
        /* <DEDUP_REMOVED lines=13> */
.L_x_85:
[----:B------:R-:W-:Y:S05]  /*4470*/  BSYNC B1 ;  /* 0x0000000000017941 */ /* 0x000fea0003800000 */
.L_x_84:
        /* <DEDUP_REMOVED lines=12> */
.L_x_87:
[----:B------:R-:W-:Y:S05]  /*4540*/  BSYNC B1 ;  /* 0x0000000000017941 */ /* 0x000fea0003800000 */
.L_x_86:
        /* <DEDUP_REMOVED lines=12> */
.L_x_89:
[----:B------:R-:W-:Y:S05]  /*4610*/  BSYNC B1 ;  /* 0x0000000000017941 */ /* 0x000fea0003800000 */
.L_x_88:
        /* <DEDUP_REMOVED lines=13> */
.L_x_91:
[----:B------:R-:W-:Y:S05]  /*46f0*/  BSYNC B1 ;  /* 0x0000000000017941 */ /* 0x000fea0003800000 */
.L_x_90:
[----:B-----5:R-:W-:Y:S01]  /*4700*/  LOP3.LUT R29, R29, 0xff, RZ, 0xc0, !PT ;  /* 0x000000ff1d1d7812 */ /* 0x020fe200078ec0ff */
[----:B------:R-:W-:Y:S01]  /*4710*/  BSSY B1, `(.L_x_92) ;  /* 0x000000c000017945 */ /* 0x000fe20003800000 */
[----:B------:R-:W-:Y:S02]  /*4720*/  ISETP.GE.AND P1, PT, R28, 0x3a, PT ;  /* 0x0000003a1c00780c */ /* 0x000fe40003f26270 */
[----:B------:R-:W-:Y:S02]  /*4730*/  F2FP.F16.E4M3.UNPACK_B R29, R29 ;  /* 0x0000001dff1d723e */ /* 0x000fe400020006ff */
[----:B------:R-:W-:-:S03]  /*4740*/  ISETP.LT.OR P4, PT, R27, 0x1, !P1 ;  /* 0x000000011b00780c */ /* 0x000fc60004f81670 */
[----:B------:R-:W-:-:S05]  /*4750*/  HADD2.F32 R29, -RZ, R29.H0_H0 ;  /* 0x2000001dff1d7230 */ /* 0x000fca0000004100 */
[----:B------:R-:W-:-:S04]  /*4760*/  FMUL R30, R29, R10 ;  /* 0x0000000a1d1e7220 */ /* 0x000fc80000400000 */
[----:B------:R-:W-:Y:S01]  /*4770*/  FFMA R30, R23, R5, R30 ;  /* 0x00000005171e7223 */ /* 0x000fe2000000001e */
[----:B------:R-:W-:-:S04]  /*4780*/  PRMT R23, RZ, 0x7610, R23 ;  /* 0x00007610ff177816 */ /* 0x000fc80000000017 */
[----:B------:R-:W-:-:S05]  /*4790*/  F2FP.SATFINITE.E4M3.F32.PACK_AB_MERGE_C R29, RZ, R30, RZ ;  /* 0x0000001eff1d723e */ /* 0x000fca00048070ff */
[----:B------:R0:W-:Y:S01]  /*47a0*/  @!P2 STG.E.U8 desc[UR20][R6.64+0x38], R29 ;  /* 0x0000381d0600a986 */ /* 0x0001e2000c101114 */
[----:B------:R-:W-:Y:S05]  /*47b0*/  @P4 BRA `(.L_x_93) ;  /* 0x0000000000044947 */ /* 0x000fea0003800000 */
[----:B------:R0:W5:Y:S02]  /*47c0*/  LDG.E.U8 R23, desc[UR20][R14.64+0x39] ;  /* 0x000039140e177981 */ /* 0x000164000c1e1100 */
.L_x_93:
[----:B------:R-:W-:Y:S05]  /*47d0*/  BSYNC B1 ;  /* 0x0000000000017941 */ /* 0x000fea0003800000 */
.L_x_92:
[----:B-----5:R-:W-:Y:S01]  /*47e0*/  LOP3.LUT R23, R23, 0xff, RZ, 0xc0, !PT ;  /* 0x000000ff17177812 */ /* 0x020fe200078ec0ff */
[----:B------:R-:W-:Y:S01]  /*47f0*/  BSSY B1, `(.L_x_94) ;  /* 0x000000b000017945 */ /* 0x000fe20003800000 */
[----:B------:R-:W-:Y:S02]  /*4800*/  ISETP.LT.OR P0, PT, R27, 0x9, !P0 ;  /* 0x000000091b00780c */ /* 0x000fe40004701670 */
[----:B------:R-:W-:-:S05]  /*4810*/  F2FP.F16.E4M3.UNPACK_B R23, R23 ;  /* 0x00000017ff17723e */ /* 0x000fca00020006ff */
[----:B------:R-:W-:-:S05]  /*4820*/  HADD2.F32 R23, -RZ, R23.H0_H0 ;  /* 0x20000017ff177230 */ /* 0x000fca0000004100 */
[----:B------:R-:W-:-:S04]  /*4830*/  FMUL R23, R23, R10 ;  /* 0x0000000a17177220 */ /* 0x000fc80000400000 */
[----:B------:R-:W-:-:S05]  /*4840*/  FFMA R23, R64, R5, R23 ;  /* 0x0000000540177223 */ /* 0x000fca0000000017 */
[----:B0-----:R-:W-:Y:S02]  /*4850*/  F2FP.SATFINITE.E4M3.F32.PACK_AB_MERGE_C R29, RZ, R23, RZ ;  /* 0x00000017ff1d723e */ /* 0x001fe400048070ff */
[----:B------:R-:W-:-:S03]  /*4860*/  PRMT R23, RZ, 0x7610, R23 ;  /* 0x00007610ff177816 */ /* 0x000fc60000000017 */
[----:B------:R0:W-:Y:S01]  /*4870*/  @!P4 STG.E.U8 desc[UR20][R6.64+0x39], R29 ;  /* 0x0000391d0600c986 */ /* 0x0001e2000c101114 */
[----:B------:R-:W-:Y:S05]  /*4880*/  @P0 BRA `(.L_x_95) ;  /* 0x0000000000040947 */ /* 0x000fea0003800000 */
[----:B------:R0:W5:Y:S02]  /*4890*/  LDG.E.U8 R23, desc[UR20][R24.64+0x38] ;  /* 0x0000381418177981 */ /* 0x000164000c1e1100 */
.L_x_95:
[----:B------:R-:W-:Y:S05]  /*48a0*/  BSYNC B1 ;  /* 0x0000000000017941 */ /* 0x000fea0003800000 */
.L_x_94:
[----:B-----5:R-:W-:Y:S01]  /*48b0*/  LOP3.LUT R23, R23, 0xff, RZ, 0xc0, !PT ;  /* 0x000000ff17177812 */ /* 0x020fe200078ec0ff */
[----:B------:R-:W-:Y:S01]  /*48c0*/  BSSY B1, `(.L_x_96) ;  /* 0x000000b000017945 */ /* 0x000fe20003800000 */
[----:B------:R-:W-:Y:S02]  /*48d0*/  ISETP.LT.OR P1, PT, R27, 0x9, !P1 ;  /* 0x000000091b00780c */ /* 0x000fe40004f21670 */
[----:B------:R-:W-:-:S05]  /*48e0*/  F2FP.F16.E4M3.UNPACK_B R23, R23 ;  /* 0x00000017ff17723e */ /* 0x000fca00020006ff */
        /* <DEDUP_REMOVED lines=8> */
.L_x_97:
[----:B------:R-:W-:Y:S05]  /*4970*/  BSYNC B1 ;  /* 0x0000000000017941 */ /* 0x000fea0003800000 */
.L_x_96:
        /* <DEDUP_REMOVED lines=13> */
.L_x_99:
[----:B------:R-:W-:Y:S05]  /*4a50*/  BSYNC B1 ;  /* 0x0000000000017941 */ /* 0x000fea0003800000 */
.L_x_98:
        /* <DEDUP_REMOVED lines=13> */
.L_x_101:
[----:B------:R-:W-:Y:S05]  /*4b30*/  BSYNC B1 ;  /* 0x0000000000017941 */ /* 0x000fea0003800000 */
.L_x_100:
        /* <DEDUP_REMOVED lines=12> */
.L_x_103:
[----:B------:R-:W-:Y:S05]  /*4c00*/  BSYNC B1 ;  /* 0x0000000000017941 */ /* 0x000fea0003800000 */
.L_x_102:
        /* <DEDUP_REMOVED lines=12> */
.L_x_105:
[----:B------:R-:W-:Y:S05]  /*4cd0*/  BSYNC B1 ;  /* 0x0000000000017941 */ /* 0x000fea0003800000 */
.L_x_104:
        /* <DEDUP_REMOVED lines=13> */
.L_x_107:
[----:B------:R-:W-:Y:S05]  /*4db0*/  BSYNC B1 ;  /* 0x0000000000017941 */ /* 0x000fea0003800000 */
.L_x_106:
        /* <DEDUP_REMOVED lines=13> */
.L_x_109:
[----:B------:R-:W-:Y:S05]  /*4e90*/  BSYNC B1 ;  /* 0x0000000000017941 */ /* 0x000fea0003800000 */
.L_x_108:
[----:B-----5:R-:W-:Y:S01]  /*4ea0*/  LOP3.LUT R13, R13, 0xff, RZ, 0xc0, !PT ;  /* 0x000000ff0d0d7812 */ /* 0x020fe200078ec0ff */
[----:B------:R-:W-:Y:S01]  /*4eb0*/  BSSY B1, `(.L_x_110) ;  /* 0x000000b000017945 */ /* 0x000fe20003800000 */
[----:B------:R-:W-:Y:S02]  /*4ec0*/  ISETP.LT.OR P0, PT, R27, 0x9, !P0 ;  /* 0x000000091b00780c */ /* 0x000fe40004701670 */
[----:B------:R-:W-:-:S05]  /*4ed0*/  F2FP.F16.E4M3.UNPACK_B R13, R13 ;  /* 0x0000000dff0d723e */ /* 0x000fca00020006ff */
[----:B------:R-:W-:-:S05]  /*4ee0*/  HADD2.F32 R13, -RZ, R13.H0_H0 ;  /* 0x2000000dff0d7230 */ /* 0x000fca0000004100 */
[----:B------:R-:W-:-:S04]  /*4ef0*/  FMUL R13, R13, R10 ;  /* 0x0000000a0d0d7220 */ /* 0x000fc80000400000 */
[----:B------:R-:W-:-:S05]  /*4f00*/  FFMA R13, R16, R5, R13 ;  /* 0x00000005100d7223 */ /* 0x000fca000000000d */
[----:B0-2---:R-:W-:Y:S02]  /*4f10*/  F2FP.SATFINITE.E4M3.F32.PACK_AB_MERGE_C R15, RZ, R13, RZ ;  /* 0x0000000dff0f723e */ /* 0x005fe400048070ff */
[----:B------:R-:W-:-:S03]  /*4f20*/  PRMT R13, RZ, 0x7610, R13 ;  /* 0x00007610ff0d7816 */ /* 0x000fc6000000000d */
[----:B------:R0:W-:Y:S01]  /*4f30*/  @!P4 STG.E.U8 desc[UR20][R6.64+0x49], R15 ;  /* 0x0000490f0600c986 */ /* 0x0001e2000c101114 */
[----:B------:R-:W-:Y:S05]  /*4f40*/  @P0 BRA `(.L_x_111) ;  /* 0x0000000000040947 */ /* 0x000fea0003800000 */
[----:B------:R2:W5:Y:S02]  /*4f50*/  LDG.E.U8 R13, desc[UR20][R24.64+0x48] ;  /* 0x00004814180d7981 */ /* 0x000564000c1e1100 */
.L_x_111:
[----:B------:R-:W-:Y:S05]  /*4f60*/  BSYNC B1 ;  /* 0x0000000000017941 */ /* 0x000fea0003800000 */
.L_x_110:
[----:B-----5:R-:W-:Y:S01]  /*4f70*/  LOP3.LUT R13, R13, 0xff, RZ, 0xc0, !PT ;  /* 0x000000ff0d0d7812 */ /* 0x020fe200078ec0ff */
[----:B------:R-:W-:Y:S01]  /*4f80*/  BSSY B1, `(.L_x_112) ;  /* 0x000000b000017945 */ /* 0x000fe20003800000 */
[----:B------:R-:W-:Y:S02]  /*4f90*/  ISETP.LT.OR P1, PT, R27, 0x9, !P1 ;  /* 0x000000091b00780c */ /* 0x000fe40004f21670 */
[----:B------:R-:W-:-:S05]  /*4fa0*/  F2FP.F16.E4M3.UNPACK_B R13, R13 ;  /* 0x0000000dff0d723e */ /* 0x000fca00020006ff */
[----:B------:R-:W-:-:S05]  /*4fb0*/  HADD2.F32 R13, -RZ, R13.H0_H0 ;  /* 0x2000000dff0d7230 */ /* 0x000fca0000004100 */
[----:B0-----:R-:W-:-:S04]  /*4fc0*/  FMUL R6, R13, R10 ;  /* 0x0000000a0d067220 */ /* 0x001fc80000400000 */
[----:B------:R-:W-:-:S05]  /*4fd0*/  FFMA R6, R11, R5, R6 ;  /* 0x000000050b067223 */ /* 0x000fca0000000006 */
[----:B------:R-:W-:Y:S02]  /*4fe0*/  F2FP.SATFINITE.E4M3.F32.PACK_AB_MERGE_C R7, RZ, R6, RZ ;  /* 0x00000006ff07723e */ /* 0x000fe400048070ff */
[----:B------:R-:W-:-:S03]  /*4ff0*/  PRMT R6, RZ, 0x7610, R6 ;  /* 0x00007610ff067816 */ /* 0x000fc60000000006 */
[----:B------:R0:W-:Y:S01]  /*5000*/  @!P0 STG.E.U8 desc[UR20][R8.64+0x48], R7 ;  /* 0x0000480708008986 */ /* 0x0001e2000c101114 */
[----:B------:R-:W-:Y:S05]  /*5010*/  @P1 BRA `(.L_x_113) ;  /* 0x0000000000041947 */ /* 0x000fea0003800000 */
[----:B------:R0:W5:Y:S02]  /*5020*/  LDG.E.U8 R6, desc[UR20][R24.64+0x49] ;  /* 0x0000491418067981 */ /* 0x000164000c1e1100 */
.L_x_113:
[----:B------:R-:W-:Y:S05]  /*5030*/  BSYNC B1 ;  /* 0x0000000000017941 */ /* 0x000fea0003800000 */
.L_x_112:
[----:B------:R-:W-:Y:S05]  /*5040*/  @P1 BRA `(.L_x_114) ;  /* 0x0000000800f01947 */ /* 0x000fea0003800000 */
[----:B-----5:R-:W-:-:S04]  /*5050*/  LOP3.LUT R6, R6, 0xff, RZ, 0xc0, !PT ;  /* 0x000000ff06067812 */ /* 0x020fc800078ec0ff */
[----:B------:R-:W-:-:S05]  /*5060*/  F2FP.F16.E4M3.UNPACK_B R6, R6 ;  /* 0x00000006ff06723e */ /* 0x000fca00020006ff */
[----:B0-----:R-:W-:-:S05]  /*5070*/  HADD2.F32 R7, -RZ, R6.H0_H0 ;  /* 0x20000006ff077230 */ /* 0x001fca0000004100 */
[----:B------:R-:W-:-:S04]  /*5080*/  FMUL R7, R7, R10 ;  /* 0x0000000a07077220 */ /* 0x000fc80000400000 */
[----:B------:R-:W-:-:S05]  /*5090*/  FFMA R7, R12, R5, R7 ;  /* 0x000000050c077223 */ /* 0x000fca0000000007 */
[----:B------:R-:W-:-:S05]  /*50a0*/  F2FP.SATFINITE.E4M3.F32.PACK_AB_MERGE_C R7, RZ, R7, RZ ;  /* 0x00000007ff07723e */ /* 0x000fca00048070ff */
[----:B------:R0:W-:Y:S01]  /*50b0*/  STG.E.U8 desc[UR20][R8.64+0x49], R7 ;  /* 0x0000490708007986 */ /* 0x0001e2000c101114 */
[----:B------:R-:W-:Y:S05]  /*50c0*/  BRA `(.L_x_114) ;  /* 0x0000000800d07947 */ /* 0x000fea0003800000 */
.L_x_33:
[C---:B------:R-:W-:Y:S01]  /*50d0*/  ISETP.GE.AND P4, PT, R28.reuse, 0x1, PT ;  /* 0x000000011c00780c */ /* 0x040fe20003f86270 */
[-C--:B--2---:R-:W-:Y:S01]  /*50e0*/  FMUL R93, R93, R5.reuse ;  /* 0x000000055d5d7220 */ /* 0x084fe20000400000 */
[----:B------:R-:W-:Y:S01]  /*50f0*/  ISETP.GE.AND P1, PT, R28, 0x2, PT ;  /* 0x000000021c00780c */ /* 0x000fe20003f26270 */
[-C--:B------:R-:W-:Y:S01]  /*5100*/  FMUL R92, R92, R5.reuse ;  /* 0x000000055c5c7220 */ /* 0x080fe20000400000 */
[----:B------:R-:W-:Y:S01]  /*5110*/  ISETP.LT.OR P0, PT, R27, 0x1, !P4 ;  /* 0x000000011b00780c */ /* 0x000fe20006701670 */
[-C--:B------:R-:W-:Y:S01]  /*5120*/  FMUL R91, R91, R5.reuse ;  /* 0x000000055b5b7220 */ /* 0x080fe20000400000 */
[----:B------:R-:W-:Y:S01]  /*5130*/  ISETP.LT.OR P2, PT, R27, 0x1, !P1 ;  /* 0x000000011b00780c */ /* 0x000fe20004f41670 */
[----:B------:R-:W-:Y:S01]  /*5140*/  FMUL R90, R90, R5 ;  /* 0x000000055a5a7220 */ /* 0x000fe20000400000 */
[----:B------:R-:W-:Y:S01]  /*5150*/  F2FP.SATFINITE.E4M3.F32.PACK_AB_MERGE_C R93, RZ, R93, RZ ;  /* 0x0000005dff5d723e */ /* 0x000fe200048070ff */
[-C--:B------:R-:W-:Y:S01]  /*5160*/  FMUL R89, R89, R5.reuse ;  /* 0x0000000559597220 */ /* 0x080fe20000400000 */
[----:B------:R-:W-:Y:S01]  /*5170*/  F2FP.SATFINITE.E4M3.F32.PACK_AB_MERGE_C R15, RZ, R92, RZ ;  /* 0x0000005cff0f723e */ /* 0x000fe200048070ff */
[-C--:B------:R-:W-:Y:S01]  /*5180*/  FMUL R88, R88, R5.reuse ;  /* 0x0000000558587220 */ /* 0x080fe20000400000 */
[----:B------:R-:W-:Y:S01]  /*5190*/  ISETP.LT.OR P4, PT, R27, 0x9, !P4 ;  /* 0x000000091b00780c */ /* 0x000fe20006781670 */
[-C--:B------:R-:W-:Y:S01]  /*51a0*/  FMUL R87, R87, R5.reuse ;  /* 0x0000000557577220 */ /* 0x080fe20000400000 */
[----:B------:R-:W-:Y:S01]  /*51b0*/  ISETP.LT.OR P1, PT, R27, 0x9, !P1 ;  /* 0x000000091b00780c */ /* 0x000fe20004f21670 */
[----:B------:R-:W-:Y:S01]  /*51c0*/  FMUL R86, R86, R5 ;  /* 0x0000000556567220 */ /* 0x000fe20000400000 */
[----:B------:R-:W-:Y:S01]  /*51d0*/  F2FP.SATFINITE.E4M3.F32.PACK_AB_MERGE_C R91, RZ, R91, RZ ;  /* 0x0000005bff5b723e */ /* 0x000fe200048070ff */
[----:B------:R-:W-:Y:S01]  /*51e0*/  @!P0 STG.E.U8 desc[UR20][R6.64], R93 ;  /* 0x0000005d06008986 */ /* 0x000fe2000c101114 */
[C---:B------:R-:W-:Y:S01]  /*51f0*/  ISETP.GE.AND P0, PT, R28.reuse, 0x9, PT ;  /* 0x000000091c00780c */ /* 0x040fe20003f06270 */
[----:B------:R-:W-:Y:S01]  /*5200*/  FMUL R83, R83, R5 ;  /* 0x0000000553537220 */ /* 0x000fe20000400000 */
[----:B------:R-:W-:Y:S01]  /*5210*/  F2FP.SATFINITE.E4M3.F32.PACK_AB_MERGE_C R89, RZ, R89, RZ ;  /* 0x00000059ff59723e */ /* 0x000fe200048070ff */
[----:B------:R0:W-:Y:S01]  /*5220*/  @!P2 STG.E.U8 desc[UR20][R6.64+0x1], R15 ;  /* 0x0000010f0600a986 */ /* 0x0001e2000c101114 */
[----:B------:R-:W-:Y:S01]  /*5230*/  ISETP.GE.AND P2, PT, R28, 0xa, PT ;  /* 0x0000000a1c00780c */ /* 0x000fe20003f46270 */
[-C--:B------:R-:W-:Y:S01]  /*5240*/  FMUL R84, R84, R5.reuse ;  /* 0x0000000554547220 */ /* 0x080fe20000400000 */
[C---:B------:R-:W-:Y:S01]  /*5250*/  ISETP.LT.OR P5, PT, R27.reuse, 0x1, !P0 ;  /* 0x000000011b00780c */ /* 0x040fe200047a1670 */
[----:B------:R-:W-:Y:S01]  /*5260*/  @!P4 STG.E.U8 desc[UR20][R8.64], R91 ;  /* 0x0000005b0800c986 */ /* 0x000fe2000c101114 */
[----:B------:R-:W-:Y:S01]  /*5270*/  ISETP.LT.OR P6, PT, R27, 0x1, !P2 ;  /* 0x000000011b00780c */ /* 0x000fe200057c1670 */
[-C--:B------:R-:W-:Y:S01]  /*5280*/  FMUL R81, R81, R5.reuse ;  /* 0x0000000551517220 */ /* 0x080fe20000400000 */
[----:B------:R-:W-:Y:S01]  /*5290*/  F2FP.SATFINITE.E4M3.F32.PACK_AB_MERGE_C R25, RZ, R88, RZ ;  /* 0x00000058ff19723e */ /* 0x000fe200048070ff */
[-C--:B------:R-:W-:Y:S01]  /*52a0*/  FMUL R82, R82, R5.reuse ;  /* 0x0000000552527220 */ /* 0x080fe20000400000 */
[----:B------:R-:W-:Y:S01]  /*52b0*/  ISETP.GE.AND P4, PT, R28, 0x11, PT ;  /* 0x000000111c00780c */ /* 0x000fe20003f86270 */
[-C--:B------:R-:W-:Y:S01]  /*52c0*/  FMUL R79, R79, R5.reuse ;  /* 0x000000054f4f7220 */ /* 0x080fe20000400000 */
[----:B------:R-:W-:Y:S01]  /*52d0*/  ISETP.LT.OR P0, PT, R27, 0x9, !P0 ;  /* 0x000000091b00780c */ /* 0x000fe20004701670 */
[-C--:B------:R-:W-:Y:S01]  /*52e0*/  FMUL R80, R80, R5.reuse ;  /* 0x0000000550507220 */ /* 0x080fe20000400000 */
[----:B0-----:R-:W-:Y:S01]  /*52f0*/  F2FP.SATFINITE.E4M3.F32.PACK_AB_MERGE_C R15, RZ, R90, RZ ;  /* 0x0000005aff0f723e */ /* 0x001fe200048070ff */
[-C--:B------:R-:W-:Y:S01]  /*5300*/  FMUL R77, R77, R5.reuse ;  /* 0x000000054d4d7220 */ /* 0x080fe20000400000 */
[----:B------:R-:W-:Y:S01]  /*5310*/  ISETP.LT.OR P2, PT, R27, 0x9, !P2 ;  /* 0x000000091b00780c */ /* 0x000fe20005741670 */
[----:B------:R-:W-:Y:S01]  /*5320*/  FMUL R78, R78, R5 ;  /* 0x000000054e4e7220 */ /* 0x000fe20000400000 */
[----:B------:R-:W-:Y:S01]  /*5330*/  F2FP.SATFINITE.E4M3.F32.PACK_AB_MERGE_C R87, RZ, R87, RZ ;  /* 0x00000057ff57723e */ /* 0x000fe200048070ff */
[----:B------:R0:W-:Y:S01]  /*5340*/  @!P1 STG.E.U8 desc[UR20][R8.64+0x1], R15 ;  /* 0x0000010f08009986 */ /* 0x0001e2000c101114 */
[----:B------:R-:W-:Y:S01]  /*5350*/  ISETP.GE.AND P1, PT, R28, 0x12, PT ;  /* 0x000000121c00780c */ /* 0x000fe20003f26270 */
[----:B------:R-:W-:Y:S01]  /*5360*/  FMUL R75, R75, R5 ;  /* 0x000000054b4b7220 */ /* 0x000fe20000400000 */
[----:B------:R-:W-:Y:S01]  /*5370*/  F2FP.SATFINITE.E4M3.F32.PACK_AB_MERGE_C R83, RZ, R83, RZ ;  /* 0x00000053ff53723e */ /* 0x000fe200048070ff */
[----:B------:R-:W-:Y:S01]  /*5380*/  @!P5 STG.E.U8 desc[UR20][R6.64+0x8], R89 ;  /* 0x000008590600d986 */ /* 0x000fe2000c101114 */
[C---:B------:R-:W-:Y:S01]  /*5390*/  ISETP.LT.OR P5, PT, R27.reuse, 0x1, !P4 ;  /* 0x000000011b00780c */ /* 0x040fe200067a1670 */
[-C--:B------:R-:W-:Y:S01]  /*53a0*/  FMUL R76, R76, R5.reuse ;  /* 0x000000054c4c7220 */ /* 0x080fe20000400000 */
[C---:B------:R-:W-:Y:S01]  /*53b0*/  ISETP.LT.OR P4, PT, R27.reuse, 0x9, !P4 ;  /* 0x000000091b00780c */ /* 0x040fe20006781670 */
[----:B------:R1:W-:Y:S01]  /*53c0*/  @!P6 STG.E.U8 desc[UR20][R6.64+0x9], R25 ;  /* 0x000009190600e986 */ /* 0x0003e2000c101114 */
[----:B------:R-:W-:Y:S01]  /*53d0*/  ISETP.LT.OR P6, PT, R27, 0x1, !P1 ;  /* 0x000000011b00780c */ /* 0x000fe20004fc1670 */
[----:B------:R-:W-:Y:S01]  /*53e0*/  FMUL R74, R74, R5 ;  /* 0x000000054a4a7220 */ /* 0x000fe20000400000 */
[----:B------:R-:W-:Y:S01]  /*53f0*/  F2FP.SATFINITE.E4M3.F32.PACK_AB_MERGE_C R81, RZ, R81, RZ ;  /* 0x00000051ff51723e */ /* 0x000fe200048070ff */
[----:B------:R-:W-:Y:S01]  /*5400*/  @!P0 STG.E.U8 desc[UR20][R8.64+0x8], R87 ;  /* 0x0000085708008986 */ /* 0x000fe2000c101114 */
[----:B0-----:R-:W-:Y:S01]  /*5410*/  F2FP.SATFINITE.E4M3.F32.PACK_AB_MERGE_C R15, RZ, R86, RZ ;  /* 0x00000056ff0f723e */ /* 0x001fe200048070ff */
[-C--:B------:R-:W-:Y:S01]  /*5420*/  FMUL R73, R73, R5.reuse ;  /* 0x0000000549497220 */ /* 0x080fe20000400000 */
[----:B------:R-:W-:Y:S01]  /*5430*/  ISETP.GE.AND P0, PT, R28, 0x1a, PT ;  /* 0x0000001a1c00780c */ /* 0x000fe20003f06270 */
[-C--:B------:R-:W-:Y:S01]  /*5440*/  FMUL R72, R72, R5.reuse ;  /* 0x0000000548487220 */ /* 0x080fe20000400000 */
[----:B------:R-:W-:Y:S01]  /*5450*/  ISETP.LT.OR P1, PT, R27, 0x9, !P1 ;  /* 0x000000091b00780c */ /* 0x000fe20004f21670 */
[----:B------:R0:W-:Y:S01]  /*5460*/  @!P2 STG.E.U8 desc[UR20][R8.64+0x9], R15 ;  /* 0x0000090f0800a986 */ /* 0x0001e2000c101114 */
[----:B------:R-:W-:Y:S01]  /*5470*/  ISETP.GE.AND P2, PT, R28, 0x19, PT ;  /* 0x000000191c00780c */ /* 0x000fe20003f46270 */
[-C--:B------:R-:W-:Y:S01]  /*5480*/  FMUL R71, R71, R5.reuse ;  /* 0x0000000547477220 */ /* 0x080fe20000400000 */
[----:B-1----:R-:W-:Y:S01]  /*5490*/  F2FP.SATFINITE.E4M3.F32.PACK_AB_MERGE_C R25, RZ, R84, RZ ;  /* 0x00000054ff19723e */ /* 0x002fe200048070ff */
[----:B------:R-:W-:Y:S01]  /*54a0*/  @!P5 STG.E.U8 desc[UR20][R6.64+0x10], R83 ;  /* 0x000010530600d986 */ /* 0x000fe2000c101114 */
[----:B------:R-:W-:Y:S01]  /*54b0*/  ISETP.LT.OR P5, PT, R27, 0x1, !P0 ;  /* 0x000000011b00780c */ /* 0x000fe200047a1670 */
[----:B------:R-:W-:Y:S01]  /*54c0*/  FMUL R70, R70, R5 ;  /* 0x0000000546467220 */ /* 0x000fe20000400000 */
[----:B------:R-:W-:Y:S01]  /*54d0*/  F2FP.SATFINITE.E4M3.F32.PACK_AB_MERGE_C R79, RZ, R79, RZ ;  /* 0x0000004fff4f723e */ /* 0x000fe200048070ff */
[----:B------:R1:W-:Y:S01]  /*54e0*/  @!P6 STG.E.U8 desc[UR20][R6.64+0x11], R25 ;  /* 0x000011190600e986 */ /* 0x0003e2000c101114 */
[----:B------:R-:W-:Y:S01]  /*54f0*/  F2FP.SATFINITE.E4M3.F32.PACK_AB_MERGE_C R77, RZ, R77, RZ ;  /* 0x0000004dff4d723e */ /* 0x000fe200048070ff */
[-C--:B------:R-:W-:Y:S01]  /*5500*/  FMUL R69, R69, R5.reuse ;  /* 0x0000000545457220 */ /* 0x080fe20000400000 */
[C---:B------:R-:W-:Y:S01]  /*5510*/  ISETP.LT.OR P0, PT, R27.reuse, 0x9, !P0 ;  /* 0x000000091b00780c */ /* 0x040fe20004701670 */
[----:B------:R-:W-:Y:S01]  /*5520*/  @!P4 STG.E.U8 desc[UR20][R8.64+0x10], R81 ;  /* 0x000010510800c986 */ /* 0x000fe2000c101114 */
[C---:B------:R-:W-:Y:S01]  /*5530*/  ISETP.LT.OR P4, PT, R27.reuse, 0x1, !P2 ;  /* 0x000000011b00780c */ /* 0x040fe20005781670 */
[-C--:B------:R-:W-:Y:S01]  /*5540*/  FMUL R68, R68, R5.reuse ;  /* 0x0000000544447220 */ /* 0x080fe20000400000 */
[----:B------:R-:W-:Y:S01]  /*5550*/  ISETP.LT.OR P2, PT, R27, 0x9, !P2 ;  /* 0x000000091b00780c */ /* 0x000fe20005741670 */
[-C--:B------:R-:W-:Y:S01]  /*5560*/  FMUL R67, R67, R5.reuse ;  /* 0x0000000543437220 */ /* 0x080fe20000400000 */
[----:B0-----:R-:W-:Y:S01]  /*5570*/  F2FP.SATFINITE.E4M3.F32.PACK_AB_MERGE_C R15, RZ, R82, RZ ;  /* 0x00000052ff0f723e */ /* 0x001fe200048070ff */
[-C--:B------:R-:W-:Y:S01]  /*5580*/  FMUL R65, R65, R5.reuse ;  /* 0x0000000541417220 */ /* 0x080fe20000400000 */
[----:B------:R-:W-:Y:S01]  /*5590*/  F2FP.SATFINITE.E4M3.F32.PACK_AB_MERGE_C R29, RZ, R78, RZ ;  /* 0x0000004eff1d723e */ /* 0x000fe200048070ff */
[-C--:B------:R-:W-:Y:S01]  /*55a0*/  FMUL R66, R66, R5.reuse ;  /* 0x0000000542427220 */ /* 0x080fe20000400000 */
[----:B-1----:R-:W-:Y:S01]  /*55b0*/  F2FP.SATFINITE.E4M3.F32.PACK_AB_MERGE_C R25, RZ, R80, RZ ;  /* 0x00000050ff19723e */ /* 0x002fe200048070ff */
[----:B------:R0:W-:Y:S01]  /*55c0*/  @!P1 STG.E.U8 desc[UR20][R8.64+0x11], R15 ;  /* 0x0000110f08009986 */ /* 0x0001e2000c101114 */
[----:B------:R-:W-:Y:S01]  /*55d0*/  ISETP.GE.AND P1, PT, R28, 0x21, PT ;  /* 0x000000211c00780c */ /* 0x000fe20003f26270 */
[----:B------:R-:W-:Y:S01]  /*55e0*/  FMUL R64, R64, R5 ;  /* 0x0000000540407220 */ /* 0x000fe20000400000 */
[----:B------:R-:W-:Y:S01]  /*55f0*/  F2FP.SATFINITE.E4M3.F32.PACK_AB_MERGE_C R75, RZ, R75, RZ ;  /* 0x0000004bff4b723e */ /* 0x000fe200048070ff */
[----:B------:R-:W-:Y:S01]  /*5600*/  @!P4 STG.E.U8 desc[UR20][R6.64+0x18], R79 ;  /* 0x0000184f0600c986 */ /* 0x000fe2000c101114 */
[----:B------:R-:W-:Y:S01]  /*5610*/  ISETP.LT.OR P4, PT, R27, 0x1, !P1 ;  /* 0x000000011b00780c */ /* 0x000fe20004f81670 */
[----:B------:R-:W-:Y:S01]  /*5620*/  FMUL R23, R23, R5 ;  /* 0x0000000517177220 */ /* 0x000fe20000400000 */
[----:B------:R-:W-:Y:S01]  /*5630*/  ISETP.LT.OR P1, PT, R27, 0x9, !P1 ;  /* 0x000000091b00780c */ /* 0x000fe20004f21670 */
[----:B------:R1:W-:Y:S01]  /*5640*/  @!P5 STG.E.U8 desc[UR20][R6.64+0x19], R25 ;  /* 0x000019190600d986 */ /* 0x0003e2000c101114 */
[----:B------:R-:W-:Y:S01]  /*5650*/  F2FP.SATFINITE.E4M3.F32.PACK_AB_MERGE_C R73, RZ, R73, RZ ;  /* 0x00000049ff49723e */ /* 0x000fe200048070ff */
[----:B------:R-:W-:Y:S01]  /*5660*/  FMUL R21, R21, R5 ;  /* 0x0000000515157220 */ /* 0x000fe20000400000 */
[----:B------:R-:W-:Y:S01]  /*5670*/  F2FP.SATFINITE.E4M3.F32.PACK_AB_MERGE_C R71, RZ, R71, RZ ;  /* 0x00000047ff47723e */ /* 0x000fe200048070ff */
[----:B------:R-:W-:Y:S01]  /*5680*/  @!P2 STG.E.U8 desc[UR20][R8.64+0x18], R77 ;  /* 0x0000184d0800a986 */ /* 0x000fe2000c101114 */
[----:B------:R-:W-:Y:S01]  /*5690*/  ISETP.GE.AND P2, PT, R28, 0x22, PT ;  /* 0x000000221c00780c */ /* 0x000fe20003f46270 */
[-C--:B------:R-:W-:Y:S01]  /*56a0*/  FMUL R22, R22, R5.reuse ;  /* 0x0000000516167220 */ /* 0x080fe20000400000 */
[----:B0-----:R-:W-:Y:S01]  /*56b0*/  F2FP.SATFINITE.E4M3.F32.PACK_AB_MERGE_C R15, RZ, R76, RZ ;  /* 0x0000004cff0f723e */ /* 0x001fe200048070ff */
[----:B------:R0:W-:Y:S01]  /*56c0*/  @!P0 STG.E.U8 desc[UR20][R8.64+0x19], R29 ;  /* 0x0000191d08008986 */ /* 0x0001e2000c101114 */
[----:B------:R-:W-:Y:S01]  /*56d0*/  ISETP.LT.OR P5, PT, R27, 0x1, !P2 ;  /* 0x000000011b00780c */ /* 0x000fe200057a1670 */
[-C--:B------:R-:W-:Y:S01]  /*56e0*/  FMUL R19, R19, R5.reuse ;  /* 0x0000000513137220 */ /* 0x080fe20000400000 */
[----:B------:R-:W-:Y:S01]  /*56f0*/  ISETP.LT.OR P2, PT, R27, 0x9, !P2 ;  /* 0x000000091b00780c */ /* 0x000fe20005741670 */
[----:B------:R-:W-:Y:S01]  /*5700*/  @!P4 STG.E.U8 desc[UR20][R6.64+0x20], R75 ;  /* 0x0000204b0600c986 */ /* 0x000fe2000c101114 */
[----:B-1----:R-:W-:Y:S01]  /*5710*/  F2FP.SATFINITE.E4M3.F32.PACK_AB_MERGE_C R25, RZ, R74, RZ ;  /* 0x0000004aff19723e */ /* 0x002fe200048070ff */
[-C--:B------:R-:W-:Y:S01]  /*5720*/  FMUL R20, R20, R5.reuse ;  /* 0x0000000514147220 */ /* 0x080fe20000400000 */
[C---:B------:R-:W-:Y:S01]  /*5730*/  ISETP.GE.AND P4, PT, R28.reuse, 0x2a, PT ;  /* 0x0000002a1c00780c */ /* 0x040fe20003f86270 */
[-C--:B------:R-:W-:Y:S01]  /*5740*/  FMUL R17, R17, R5.reuse ;  /* 0x0000000511117220 */ /* 0x080fe20000400000 */
[----:B------:R-:W-:Y:S01]  /*5750*/  ISETP.GE.AND P0, PT, R28, 0x29, PT ;  /* 0x000000291c00780c */ /* 0x000fe20003f06270 */
[----:B------:R-:W-:Y:S01]  /*5760*/  FMUL R18, R18, R5 ;  /* 0x0000000512127220 */ /* 0x000fe20000400000 */
[----:B------:R-:W-:Y:S01]  /*5770*/  F2FP.SATFINITE.E4M3.F32.PACK_AB_MERGE_C R69, RZ, R69, RZ ;  /* 0x00000045ff45723e */ /* 0x000fe200048070ff */
[-C--:B------:R-:W-:Y:S01]  /*5780*/  FMUL R13, R13, R5.reuse ;  /* 0x000000050d0d7220 */ /* 0x080fe20000400000 */
[C---:B------:R-:W-:Y:S01]  /*5790*/  ISETP.LT.OR P6, PT, R27.reuse, 0x1, !P0 ;  /* 0x000000011b00780c */ /* 0x040fe200047c1670 */
[----:B------:R1:W-:Y:S01]  /*57a0*/  @!P5 STG.E.U8 desc[UR20][R6.64+0x21], R15 ;  /* 0x0000210f0600d986 */ /* 0x0003e2000c101114 */
[C---:B------:R-:W-:Y:S01]  /*57b0*/  ISETP.LT.OR P5, PT, R27.reuse, 0x9, !P4 ;  /* 0x000000091b00780c */ /* 0x040fe200067a1670 */
[-C--:B------:R-:W-:Y:S01]  /*57c0*/  FMUL R16, R16, R5.reuse ;  /* 0x0000000510107220 */ /* 0x080fe20000400000 */
[C---:B------:R-:W-:Y:S01]  /*57d0*/  ISETP.LT.OR P0, PT, R27.reuse, 0x9, !P0 ;  /* 0x000000091b00780c */ /* 0x040fe20004701670 */
[----:B------:R2:W-:Y:S01]  /*57e0*/  @!P2 STG.E.U8 desc[UR20][R8.64+0x21], R25 ;  /* 0x000021190800a986 */ /* 0x0005e2000c101114 */
[----:B------:R-:W-:Y:S01]  /*57f0*/  ISETP.LT.OR P2, PT, R27, 0x1, !P4 ;  /* 0x000000011b00780c */ /* 0x000fe20006741670 */
[-C--:B------:R-:W-:Y:S01]  /*5800*/  FMUL R11, R11, R5.reuse ;  /* 0x000000050b0b7220 */ /* 0x080fe20000400000 */
[C---:B------:R-:W-:Y:S01]  /*5810*/  ISETP.GE.AND P4, PT, R28.reuse, 0x32, PT ;  /* 0x000000321c00780c */ /* 0x040fe20003f86270 */
[----:B------:R-:W-:Y:S01]  /*5820*/  @!P1 STG.E.U8 desc[UR20][R8.64+0x20], R73 ;  /* 0x0000204908009986 */ /* 0x000fe2000c101114 */
[----:B------:R-:W-:Y:S01]  /*5830*/  ISETP.GE.AND P1, PT, R28, 0x31, PT ;  /* 0x000000311c00780c */ /* 0x000fe20003f26270 */
[----:B------:R-:W-:Y:S01]  /*5840*/  FMUL R12, R12, R5 ;  /* 0x000000050c0c7220 */ /* 0x000fe20000400000 */
[----:B0-----:R-:W-:Y:S01]  /*5850*/  F2FP.SATFINITE.E4M3.F32.PACK_AB_MERGE_C R29, RZ, R68, RZ ;  /* 0x00000044ff1d723e */ /* 0x001fe200048070ff */
[----:B------:R-:W-:Y:S01]  /*5860*/  @!P6 STG.E.U8 desc[UR20][R6.64+0x28], R71 ;  /* 0x000028470600e986 */ /* 0x000fe2000c101114 */
[----:B-1----:R-:W-:-:S02]  /*5870*/  F2FP.SATFINITE.E4M3.F32.PACK_AB_MERGE_C R15, RZ, R72, RZ ;  /* 0x00000048ff0f723e */ /* 0x002fc400048070ff */
[C---:B------:R-:W-:Y:S02]  /*5880*/  ISETP.LT.OR P6, PT, R27.reuse, 0x1, !P1 ;  /* 0x000000011b00780c */ /* 0x040fe40004fc1670 */
[----:B--2---:R-:W-:Y:S01]  /*5890*/  F2FP.SATFINITE.E4M3.F32.PACK_AB_MERGE_C R25, RZ, R70, RZ ;  /* 0x00000046ff19723e */ /* 0x004fe200048070ff */
[----:B------:R0:W-:Y:S01]  /*58a0*/  @!P2 STG.E.U8 desc[UR20][R6.64+0x29], R15 ;  /* 0x0000290f0600a986 */ /* 0x0001e2000c101114 */
[C---:B------:R-:W-:Y:S02]  /*58b0*/  ISETP.LT.OR P2, PT, R27.reuse, 0x1, !P4 ;  /* 0x000000011b00780c */ /* 0x040fe40006741670 */
[----:B------:R-:W-:Y:S01]  /*58c0*/  F2FP.SATFINITE.E4M3.F32.PACK_AB_MERGE_C R67, RZ, R67, RZ ;  /* 0x00000043ff43723e */ /* 0x000fe200048070ff */
[----:B------:R1:W-:Y:S01]  /*58d0*/  @!P5 STG.E.U8 desc[UR20][R8.64+0x29], R25 ;  /* 0x000029190800d986 */ /* 0x0003e2000c101114 */
[C---:B------:R-:W-:Y:S02]  /*58e0*/  ISETP.LT.OR P5, PT, R27.reuse, 0x9, !P4 ;  /* 0x000000091b00780c */ /* 0x040fe400067a1670 */
[----:B------:R-:W-:Y:S01]  /*58f0*/  ISETP.GE.AND P4, PT, R28, 0x3a, PT ;  /* 0x0000003a1c00780c */ /* 0x000fe20003f86270 */
[----:B------:R-:W-:Y:S01]  /*5900*/  @!P0 STG.E.U8 desc[UR20][R8.64+0x28], R69 ;  /* 0x0000284508008986 */ /* 0x000fe2000c101114 */
[----:B------:R-:W-:-:S02]  /*5910*/  ISETP.LT.OR P1, PT, R27, 0x9, !P1 ;  /* 0x000000091b00780c */ /* 0x000fc40004f21670 */
[----:B------:R-:W-:Y:S01]  /*5920*/  ISETP.GE.AND P0, PT, R28, 0x39, PT ;  /* 0x000000391c00780c */ /* 0x000fe20003f06270 */
[----:B------:R-:W-:Y:S01]  /*5930*/  @!P6 STG.E.U8 desc[UR20][R6.64+0x30], R67 ;  /* 0x000030430600e986 */ /* 0x000fe2000c101114 */
[----:B------:R-:W-:Y:S02]  /*5940*/  F2FP.SATFINITE.E4M3.F32.PACK_AB_MERGE_C R65, RZ, R65, RZ ;  /* 0x00000041ff41723e */ /* 0x000fe400048070ff */
[C---:B------:R-:W-:Y:S01]  /*5950*/  ISETP.LT.OR P6, PT, R27.reuse, 0x1, !P0 ;  /* 0x000000011b00780c */ /* 0x040fe200047c1670 */
[----:B------:R-:W-:Y:S01]  /*5960*/  @!P2 STG.E.U8 desc[UR20][R6.64+0x31], R29 ;  /* 0x0000311d0600a986 */ /* 0x000fe2000c101114 */
[----:B------:R-:W-:Y:S02]  /*5970*/  ISETP.LT.OR P2, PT, R27, 0x1, !P4 ;  /* 0x000000011b00780c */ /* 0x000fe40006741670 */
[----:B0-----:R-:W-:Y:S02]  /*5980*/  F2FP.SATFINITE.E4M3.F32.PACK_AB_MERGE_C R15, RZ, R66, RZ ;  /* 0x00000042ff0f723e */ /* 0x001fe400048070ff */
[----:B-1----:R-:W-:Y:S01]  /*5990*/  F2FP.SATFINITE.E4M3.F32.PACK_AB_MERGE_C R25, RZ, R64, RZ ;  /* 0x00000040ff19723e */ /* 0x002fe200048070ff */
[----:B------:R-:W-:Y:S01]  /*59a0*/  @!P1 STG.E.U8 desc[UR20][R8.64+0x30], R65 ;  /* 0x0000304108009986 */ /* 0x000fe2000c101114 */
[----:B------:R-:W-:-:S02]  /*59b0*/  F2FP.SATFINITE.E4M3.F32.PACK_AB_MERGE_C R23, RZ, R23, RZ ;  /* 0x00000017ff17723e */ /* 0x000fc400048070ff */
[C---:B------:R-:W-:Y:S01]  /*59c0*/  ISETP.LT.OR P1, PT, R27.reuse, 0x9, !P0 ;  /* 0x000000091b00780c */ /* 0x040fe20004721670 */
[----:B------:R0:W-:Y:S01]  /*59d0*/  @!P5 STG.E.U8 desc[UR20][R8.64+0x31], R15 ;  /* 0x0000310f0800d986 */ /* 0x0001e2000c101114 */
[C---:B------:R-:W-:Y:S02]  /*59e0*/  ISETP.LT.OR P4, PT, R27.reuse, 0x9, !P4 ;  /* 0x000000091b00780c */ /* 0x040fe40006781670 */
[C---:B------:R-:W-:Y:S01]  /*59f0*/  ISETP.GE.AND P0, PT, R28.reuse, 0x42, PT ;  /* 0x000000421c00780c */ /* 0x040fe20003f06270 */
[----:B------:R-:W-:Y:S01]  /*5a00*/  @!P2 STG.E.U8 desc[UR20][R6.64+0x39], R25 ;  /* 0x000039190600a986 */ /* 0x000fe2000c101114 */
[----:B------:R-:W-:Y:S02]  /*5a10*/  ISETP.GE.AND P2, PT, R28, 0x41, PT ;  /* 0x000000411c00780c */ /* 0x000fe40003f46270 */
[----:B------:R-:W-:Y:S01]  /*5a20*/  F2FP.SATFINITE.E4M3.F32.PACK_AB_MERGE_C R21, RZ, R21, RZ ;  /* 0x00000015ff15723e */ /* 0x000fe200048070ff */
[----:B------:R1:W-:Y:S01]  /*5a30*/  @!P6 STG.E.U8 desc[UR20][R6.64+0x38], R23 ;  /* 0x000038170600e986 */ /* 0x0003e2000c101114 */
[----:B------:R-:W-:-:S02]  /*5a40*/  ISETP.LT.OR P5, PT, R27, 0x1, !P2 ;  /* 0x000000011b00780c */ /* 0x000fc400057a1670 */
[C---:B------:R-:W-:Y:S01]  /*5a50*/  ISETP.LT.OR P6, PT, R27.reuse, 0x1, !P0 ;  /* 0x000000011b00780c */ /* 0x040fe200047c1670 */
[----:B------:R-:W-:Y:S01]  /*5a60*/  @!P1 STG.E.U8 desc[UR20][R8.64+0x38], R21 ;  /* 0x0000381508009986 */ /* 0x000fe2000c101114 */
[----:B0-----:R-:W-:Y:S02]  /*5a70*/  F2FP.SATFINITE.E4M3.F32.PACK_AB_MERGE_C R15, RZ, R22, RZ ;  /* 0x00000016ff0f723e */ /* 0x001fe400048070ff */
[----:B------:R-:W-:Y:S02]  /*5a80*/  F2FP.SATFINITE.E4M3.F32.PACK_AB_MERGE_C R19, RZ, R19, RZ ;  /* 0x00000013ff13723e */ /* 0x000fe400048070ff */
[----:B------:R-:W-:Y:S01]  /*5a90*/  ISETP.LT.OR P1, PT, R27, 0x9, !P2 ;  /* 0x000000091b00780c */ /* 0x000fe20005721670 */
[----:B------:R0:W-:Y:S01]  /*5aa0*/  @!P4 STG.E.U8 desc[UR20][R8.64+0x39], R15 ;  /* 0x0000390f0800c986 */ /* 0x0001e2000c101114 */
[C---:B------:R-:W-:Y:S02]  /*5ab0*/  ISETP.GE.AND P4, PT, R28.reuse, 0x49, PT ;  /* 0x000000491c00780c */ /* 0x040fe40003f86270 */
[----:B-1----:R-:W-:Y:S01]  /*5ac0*/  F2FP.SATFINITE.E4M3.F32.PACK_AB_MERGE_C R23, RZ, R20, RZ ;  /* 0x00000014ff17723e */ /* 0x002fe200048070ff */
[----:B------:R1:W-:Y:S01]  /*5ad0*/  @!P5 STG.E.U8 desc[UR20][R6.64+0x40], R19 ;  /* 0x000040130600d986 */ /* 0x0003e2000c101114 */
[----:B------:R-:W-:-:S02]  /*5ae0*/  ISETP.GE.AND P2, PT, R28, 0x4a, PT ;  /* 0x0000004a1c00780c */ /* 0x000fc40003f46270 */
[C---:B------:R-:W-:Y:S01]  /*5af0*/  ISETP.LT.OR P0, PT, R27.reuse, 0x9, !P0 ;  /* 0x000000091b00780c */ /* 0x040fe20004701670 */
[----:B------:R2:W-:Y:S01]  /*5b00*/  @!P6 STG.E.U8 desc[UR20][R6.64+0x41], R23 ;  /* 0x000041170600e986 */ /* 0x0005e2000c101114 */
[C---:B------:R-:W-:Y:S02]  /*5b10*/  ISETP.LT.OR P5, PT, R27.reuse, 0x1, !P4 ;  /* 0x000000011b00780c */ /* 0x040fe400067a1670 */
[C---:B------:R-:W-:Y:S02]  /*5b20*/  ISETP.LT.OR P6, PT, R27.reuse, 0x1, !P2 ;  /* 0x000000011b00780c */ /* 0x040fe400057c1670 */
[C---:B------:R-:W-:Y:S02]  /*5b30*/  ISETP.LT.OR P4, PT, R27.reuse, 0x9, !P4 ;  /* 0x000000091b00780c */ /* 0x040fe40006781670 */
[----:B------:R-:W-:Y:S02]  /*5b40*/  ISETP.LT.OR P2, PT, R27, 0x9, !P2 ;  /* 0x000000091b00780c */ /* 0x000fe40005741670 */
[----:B------:R-:W-:-:S02]  /*5b50*/  F2FP.SATFINITE.E4M3.F32.PACK_AB_MERGE_C R17, RZ, R17, RZ ;  /* 0x00000011ff11723e */ /* 0x000fc400048070ff */
[----:B0-----:R-:W-:Y:S02]  /*5b60*/  F2FP.SATFINITE.E4M3.F32.PACK_AB_MERGE_C R15, RZ, R18, RZ ;  /* 0x00000012ff0f723e */ /* 0x001fe400048070ff */
[----:B------:R-:W-:Y:S01]  /*5b70*/  F2FP.SATFINITE.E4M3.F32.PACK_AB_MERGE_C R13, RZ, R13, RZ ;  /* 0x0000000dff0d723e */ /* 0x000fe200048070ff */
[----:B------:R2:W-:Y:S01]  /*5b80*/  @!P1 STG.E.U8 desc[UR20][R8.64+0x40], R17 ;  /* 0x0000401108009986 */ /* 0x0005e2000c101114 */
[----:B-1----:R-:W-:Y:S02]  /*5b90*/  F2FP.SATFINITE.E4M3.F32.PACK_AB_MERGE_C R19, RZ, R16, RZ ;  /* 0x00000010ff13723e */ /* 0x002fe400048070ff */
[----:B------:R-:W-:Y:S01]  /*5ba0*/  F2FP.SATFINITE.E4M3.F32.PACK_AB_MERGE_C R11, RZ, R11, RZ ;  /* 0x0000000bff0b723e */ /* 0x000fe200048070ff */
[----:B------:R2:W-:Y:S01]  /*5bb0*/  @!P0 STG.E.U8 desc[UR20][R8.64+0x41], R15 ;  /* 0x0000410f08008986 */ /* 0x0005e2000c101114 */
[----:B------:R-:W-:-:S03]  /*5bc0*/  F2FP.SATFINITE.E4M3.F32.PACK_AB_MERGE_C R21, RZ, R12, RZ ;  /* 0x0000000cff15723e */ /* 0x000fc600048070ff */
[----:B------:R2:W-:Y:S04]  /*5bd0*/  @!P5 STG.E.U8 desc[UR20][R6.64+0x48], R13 ;  /* 0x0000480d0600d986 */ /* 0x0005e8000c101114 */
[----:B------:R2:W-:Y:S04]  /*5be0*/  @!P6 STG.E.U8 desc[UR20][R6.64+0x49], R19 ;  /* 0x000049130600e986 */ /* 0x0005e8000c101114 */
[----:B------:R2:W-:Y:S04]  /*5bf0*/  @!P4 STG.E.U8 desc[UR20][R8.64+0x48], R11 ;  /* 0x0000480b0800c986 */ /* 0x0005e8000c101114 */
[----:B------:R2:W-:Y:S02]  /*5c00*/  @!P2 STG.E.U8 desc[UR20][R8.64+0x49], R21 ;  /* 0x000049150800a986 */ /* 0x0005e4000c101114 */
.L_x_114:
[----:B------:R-:W-:Y:S05]  /*5c10*/  BSYNC B0 ;  /* 0x0000000000007941 */ /* 0x000fea0003800000 */
.L_x_32:
[----:B------:R-:W-:Y:S01]  /*5c20*/  ULDC UR6, c[0x0][0xc] ;  /* 0x0000030000067ab9 */ /* 0x000fe20000000800 */
[----:B------:R-:W-:Y:S01]  /*5c30*/  ULDC UR7, c[0x0][0x10] ;  /* 0x0000040000077ab9 */ /* 0x000fe20000000800 */
[----:B0-2---:R-:W0:Y:S01]  /*5c40*/  LDC R7, c[0x0][0x14] ;  /* 0x00000500ff077b82 */ /* 0x005e220000000800 */
[----:B------:R-:W-:Y:S01]  /*5c50*/  UIMAD.WIDE.U32 UR6, UR6, UR7, URZ ;  /* 0x00000007060672a5 */ /* 0x000fe2000f8e003f */
[----:B-----5:R-:W-:Y:S01]  /*5c60*/  PRMT R6, RZ, 0x7610, R6 ;  /* 0x00007610ff067816 */ /* 0x020fe20000000006 */
[----:B------:R-:W-:Y:S02]  /*5c70*/  IMAD.MOV.U32 R85, RZ, RZ, -0x1 ;  /* 0xffffffffff557424 */ /* 0x000fe400078e00ff */
[----:B------:R-:W-:Y:S02]  /*5c80*/  IMAD.MOV.U32 R14, RZ, RZ, -0x1 ;  /* 0xffffffffff0e7424 */ /* 0x000fe400078e00ff */
[----:B0-----:R-:W-:-:S04]  /*5c90*/  IMAD.WIDE.U32 R2, R7, UR6, R2 ;  /* 0x0000000607027c25 */ /* 0x001fc8000f8e0002 */
[----:B------:R-:W-:Y:S01]  /*5ca0*/  IMAD R7, R7, UR7, RZ ;  /* 0x0000000707077c24 */ /* 0x000fe2000f8e02ff */
[----:B------:R-:W-:Y:S02]  /*5cb0*/  ULDC.64 UR6, c[0x0][0x650] ;  /* 0x0001940000067ab9 */ /* 0x000fe40000000a00 */
[----:B------:R-:W-:Y:S01]  /*5cc0*/  ISETP.GE.U32.AND P0, PT, R2, UR6, PT ;  /* 0x0000000602007c0c */ /* 0x000fe2000bf06070 */
[----:B------:R-:W-:-:S05]  /*5cd0*/  IMAD.IADD R3, R3, 0x1, R7 ;  /* 0x0000000103037824 */ /* 0x000fca00078e0207 */
[----:B------:R-:W-:-:S13]  /*5ce0*/  ISETP.GE.U32.AND.EX P0, PT, R3, UR7, PT, P0 ;  /* 0x0000000703007c0c */ /* 0x000fda000bf06100 */
[----:B------:R-:W-:Y:S05]  /*5cf0*/  @P0 BRA `(.L_x_115) ;  /* 0x0000000400640947 */ /* 0x000fea0003800000 */
[----:B------:R-:W0:Y:S01]  /*5d00*/  S2R R20, SR_CTAID.X ;  /* 0x0000000000147919 */ /* 0x000e220000002500 */
[----:B------:R-:W2:Y:S01]  /*5d10*/  LDC.64 R14, c[0x0][0x628] ;  /* 0x00018a00ff0e7b82 */ /* 0x000ea20000000a00 */
[----:B------:R-:W-:Y:S01]  /*5d20*/  ULDC UR6, c[0x0][0x150] ;  /* 0x0000540000067ab9 */ /* 0x000fe20000000800 */
[----:B------:R-:W-:Y:S01]  /*5d30*/  IMAD.MOV.U32 R12, RZ, RZ, R2 ;  /* 0x000000ffff0c7224 */ /* 0x000fe200078e0002 */
[----:B------:R-:W0:Y:S01]  /*5d40*/  S2R R22, SR_CTAID.Y ;  /* 0x0000000000167919 */ /* 0x000e220000002600 */
[----:B------:R-:W-:-:S04]  /*5d50*/  IMAD.MOV.U32 R13, RZ, RZ, R3 ;  /* 0x000000ffff0d7224 */ /* 0x000fc800078e0003 */
[----:B------:R-:W1:Y:S08]  /*5d60*/  LDC R23, c[0x0][0x144] ;  /* 0x00005100ff177b82 */ /* 0x000e700000000800 */
[----:B------:R-:W1:Y:S08]  /*5d70*/  LDC R16, c[0x0][0x630] ;  /* 0x00018c00ff107b82 */ /* 0x000e700000000800 */
[----:B------:R-:W1:Y:S01]  /*5d80*/  LDC.64 R18, c[0x0][0x620] ;  /* 0x00018800ff127b82 */ /* 0x000e620000000a00 */
[----:B--2---:R-:W-:-:S04]  /*5d90*/  ISETP.NE.U32.AND P0, PT, R14, RZ, PT ;  /* 0x000000ff0e00720c */ /* 0x004fc80003f05070 */
[----:B------:R-:W-:Y:S02]  /*5da0*/  ISETP.NE.AND.EX P0, PT, R15, RZ, PT, P0 ;  /* 0x000000ff0f00720c */ /* 0x000fe40003f05300 */
[----:B0-----:R-:W-:-:S05]  /*5db0*/  I2FP.F32.U32 R6, R20 ;  /* 0x0000001400067245 */ /* 0x001fca0000201000 */
[----:B------:R-:W-:-:S04]  /*5dc0*/  FMUL R6, R6, UR6 ;  /* 0x0000000606067c20 */ /* 0x000fc80008400000 */
[----:B------:R0:W2:Y:S02]  /*5dd0*/  F2I.U32.TRUNC.NTZ R21, R6 ;  /* 0x0000000600157305 */ /* 0x0000a4000020f000 */
[----:B------:R-:W-:Y:S05]  /*5de0*/  @!P0 BRA `(.L_x_116) ;  /* 0x0000000000288947 */ /* 0x000fea0003800000 */
[----:B------:R-:W5:Y:S02]  /*5df0*/  LDC R7, c[0x0][0x634] ;  /* 0x00018d00ff077b82 */ /* 0x000f640000000800 */
[----:B-----5:R-:W-:-:S05]  /*5e00*/  IADD3 R11, P0, R2, R7, RZ ;  /* 0x00000007020b7210 */ /* 0x020fca0007f1e0ff */
[----:B------:R-:W-:-:S04]  /*5e10*/  IMAD.X R17, RZ, RZ, R3, P0 ;  /* 0x000000ffff117224 */ /* 0x000fc800000e0603 */
[----:B0-----:R-:W-:-:S04]  /*5e20*/  IMAD.WIDE.U32 R6, R17, R14, RZ ;  /* 0x0000000e11067225 */ /* 0x001fc800078e00ff */
[----:B-1----:R-:W-:-:S04]  /*5e30*/  IMAD.WIDE.U32 R8, P0, R11, R15, R6 ;  /* 0x0000000f0b087225 */ /* 0x002fc80007800006 */
[----:B------:R-:W-:-:S04]  /*5e40*/  IMAD.WIDE.U32 R6, R11, R14, RZ ;  /* 0x0000000e0b067225 */ /* 0x000fc800078e00ff */
[----:B------:R-:W-:Y:S01]  /*5e50*/  IMAD.X R13, RZ, RZ, RZ, P0 ;  /* 0x000000ffff0d7224 */ /* 0x000fe200000e06ff */
[----:B------:R-:W-:Y:S01]  /*5e60*/  IADD3 RZ, P0, R7, R8, RZ ;  /* 0x0000000807ff7210 */ /* 0x000fe20007f1e0ff */
[----:B------:R-:W-:-:S04]  /*5e70*/  IMAD.MOV.U32 R12, RZ, RZ, R9 ;  /* 0x000000ffff0c7224 */ /* 0x000fc800078e0009 */
[----:B------:R-:W-:-:S08]  /*5e80*/  IMAD.WIDE.U32.X R12, R17, R15, R12, P0 ;  /* 0x0000000f110c7225 */ /* 0x000fd000000e040c */
.L_x_116:
[----:B------:R-:W5:Y:S01]  /*5e90*/  LDC.64 R28, c[0x0][0x640] ;  /* 0x00019000ff1c7b82 */ /* 0x000f620000000a00 */
[-C--:B-1----:R-:W-:Y:S01]  /*5ea0*/  SHF.R.U64 R17, R12, R16.reuse, R13 ;  /* 0x000000100c117219 */ /* 0x082fe2000000120d */
[----:B--2---:R-:W-:Y:S01]  /*5eb0*/  IMAD.MOV R21, RZ, RZ, -R21 ;  /* 0x000000ffff157224 */ /* 0x004fe200078e0a15 */
[----:B0-----:R-:W-:Y:S01]  /*5ec0*/  SHF.R.U32.HI R6, RZ, R16, R13 ;  /* 0x00000010ff067219 */ /* 0x001fe2000001160d */
[----:B------:R-:W-:Y:S01]  /*5ed0*/  ULDC UR6, c[0x0][0x154] ;  /* 0x0000550000067ab9 */ /* 0x000fe20000000800 */
[----:B------:R-:W-:Y:S01]  /*5ee0*/  IADD3 R9, P0, RZ, -R17, RZ ;  /* 0x80000011ff097210 */ /* 0x000fe20007f1e0ff */
[----:B------:R-:W-:Y:S02]  /*5ef0*/  IMAD R23, R23, R21, R20 ;  /* 0x0000001517177224 */ /* 0x000fe400078e0214 */
[----:B------:R-:W0:Y:S01]  /*5f00*/  LDC R12, c[0x0][0x618] ;  /* 0x00018600ff0c7b82 */ /* 0x000e220000000800 */
[----:B------:R-:W-:Y:S02]  /*5f10*/  IMAD.MOV.U32 R11, RZ, RZ, 0x1 ;  /* 0x00000001ff0b7424 */ /* 0x000fe400078e00ff */
[----:B------:R-:W-:-:S04]  /*5f20*/  IMAD.X R7, RZ, RZ, ~R6, P0 ;  /* 0x000000ffff077224 */ /* 0x000fc800000e0e06 */
[-C--:B------:R-:W-:Y:S01]  /*5f30*/  IMAD R8, R7, R18.reuse, RZ ;  /* 0x0000001207087224 */ /* 0x080fe200078e02ff */
[----:B---34-:R-:W1:Y:S01]  /*5f40*/  LDC R24, c[0x0][0x608] ;  /* 0x00018200ff187b82 */ /* 0x018e620000000800 */
[----:B------:R-:W-:-:S04]  /*5f50*/  IMAD.WIDE.U32 R6, R9, R18, R2 ;  /* 0x0000001209067225 */ /* 0x000fc800078e0002 */
[----:B------:R-:W-:Y:S01]  /*5f60*/  IMAD R9, R9, R19, R8 ;  /* 0x0000001309097224 */ /* 0x000fe200078e0208 */
[----:B------:R-:W-:Y:S02]  /*5f70*/  I2FP.F32.U32 R8, R22 ;  /* 0x0000001600087245 */ /* 0x000fe40000201000 */
[----:B------:R-:W2:Y:S01]  /*5f80*/  LDC R26, c[0x0][0x658] ;  /* 0x00019600ff1a7b82 */ /* 0x000ea20000000800 */
[----:B------:R-:W-:Y:S01]  /*5f90*/  IMAD.IADD R7, R7, 0x1, R9 ;  /* 0x0000000107077824 */ /* 0x000fe200078e0209 */
[----:B-----5:R-:W-:Y:S01]  /*5fa0*/  ISETP.NE.U32.AND P0, PT, R28, RZ, PT ;  /* 0x000000ff1c00720c */ /* 0x020fe20003f05070 */
[----:B------:R-:W-:Y:S01]  /*5fb0*/  FMUL R8, R8, UR6 ;  /* 0x0000000608087c20 */ /* 0x000fe20008400000 */
[----:B------:R-:W-:Y:S02]  /*5fc0*/  IMAD.MOV.U32 R9, RZ, RZ, -0x1 ;  /* 0xffffffffff097424 */ /* 0x000fe400078e00ff */
[----:B------:R-:W-:Y:S01]  /*5fd0*/  ISETP.NE.AND.EX P0, PT, R29, RZ, PT, P0 ;  /* 0x000000ff1d00720c */ /* 0x000fe20003f05300 */
[----:B------:R3:W4:Y:S01]  /*5fe0*/  F2I.U32.TRUNC.NTZ R19, R8 ;  /* 0x0000000800137305 */ /* 0x000722000020f000 */
[----:B------:R-:W3:Y:S01]  /*5ff0*/  LDC R21, c[0x0][0x148] ;  /* 0x00005200ff157b82 */ /* 0x000ee20000000800 */
[----:B0-----:R-:W-:-:S02]  /*6000*/  SHF.R.U64 R16, R6, R12, R7 ;  /* 0x0000000c06107219 */ /* 0x001fc40000001207 */
[----:B------:R-:W-:-:S05]  /*6010*/  SHF.R.U32.HI R7, RZ, R12, R7 ;  /* 0x0000000cff077219 */ /* 0x000fca0000011607 */
[----:B------:R-:W0:Y:S01]  /*6020*/  LDC R20, c[0x0][0x600] ;  /* 0x00018000ff147b82 */ /* 0x000e220000000800 */
[-CC-:B-1----:R-:W-:Y:S02]  /*6030*/  SHF.R.U64 R14, R16, R24.reuse, R7.reuse ;  /* 0x00000018100e7219 */ /* 0x182fe40000001207 */
[----:B------:R-:W-:-:S05]  /*6040*/  SHF.R.U32.HI R7, RZ, R24, R7 ;  /* 0x00000018ff077219 */ /* 0x000fca0000011607 */
[----:B------:R-:W1:Y:S01]  /*6050*/  LDC R27, c[0x0][0x648] ;  /* 0x00019200ff1b7b82 */ /* 0x000e620000000800 */
[-CC-:B--2---:R-:W-:Y:S02]  /*6060*/  SHF.R.U64 R18, R14, R26.reuse, R7.reuse ;  /* 0x0000001a0e127219 */ /* 0x184fe40000001207 */
[-C--:B------:R-:W-:Y:S02]  /*6070*/  SHF.L.U32 R9, R9, R26.reuse, RZ ;  /* 0x0000001a09097219 */ /* 0x080fe400000006ff */
[-C--:B------:R-:W-:Y:S01]  /*6080*/  SHF.R.U32.HI R7, RZ, R26.reuse, R7 ;  /* 0x0000001aff077219 */ /* 0x080fe20000011607 */
[----:B------:R-:W-:Y:S01]  /*6090*/  IMAD.MOV.U32 R6, RZ, RZ, R18 ;  /* 0x000000ffff067224 */ /* 0x000fe200078e0012 */
[----:B------:R-:W-:Y:S01]  /*60a0*/  SHF.L.U32 R26, R11, R26, RZ ;  /* 0x0000001a0b1a7219 */ /* 0x000fe200000006ff */
[----:B------:R-:W2:Y:S01]  /*60b0*/  LDC R30, c[0x0][0x638] ;  /* 0x00018e00ff1e7b82 */ /* 0x000ea20000000800 */
[----:B------:R-:W-:-:S07]  /*60c0*/  LOP3.LUT R25, RZ, R9, RZ, 0x33, !PT ;  /* 0x00000009ff197212 */ /* 0x000fce00078e33ff */
[----:B------:R-:W0:Y:S01]  /*60d0*/  LDC R31, c[0x0][0x610] ;  /* 0x00018400ff1f7b82 */ /* 0x000e220000000800 */
[----:B----4-:R-:W-:Y:S05]  /*60e0*/  @!P0 BRA `(.L_x_117) ;  /* 0x0000000000288947 */ /* 0x010fea0003800000 */
[----:B------:R-:W4:Y:S02]  /*60f0*/  LDC R11, c[0x0][0x64c] ;  /* 0x00019300ff0b7b82 */ /* 0x000f240000000800 */
[----:B----4-:R-:W-:-:S05]  /*6100*/  IADD3 R11, P0, R18, R11, RZ ;  /* 0x0000000b120b7210 */ /* 0x010fca0007f1e0ff */
[----:B------:R-:W-:-:S04]  /*6110*/  IMAD.X R15, RZ, RZ, R7, P0 ;  /* 0x000000ffff0f7224 */ /* 0x000fc800000e0607 */
[----:B------:R-:W-:-:S04]  /*6120*/  IMAD.WIDE.U32 R6, R15, R28, RZ ;  /* 0x0000001c0f067225 */ /* 0x000fc800078e00ff */
[----:B---3--:R-:W-:-:S04]  /*6130*/  IMAD.WIDE.U32 R8, P0, R11, R29, R6 ;  /* 0x0000001d0b087225 */ /* 0x008fc80007800006 */
[----:B------:R-:W-:-:S04]  /*6140*/  IMAD.WIDE.U32 R6, R11, R28, RZ ;  /* 0x0000001c0b067225 */ /* 0x000fc800078e00ff */
[----:B------:R-:W-:Y:S01]  /*6150*/  IMAD.X R13, RZ, RZ, RZ, P0 ;  /* 0x000000ffff0d7224 */ /* 0x000fe200000e06ff */
[----:B------:R-:W-:Y:S01]  /*6160*/  IADD3 RZ, P0, R7, R8, RZ ;  /* 0x0000000807ff7210 */ /* 0x000fe20007f1e0ff */
[----:B------:R-:W-:-:S04]  /*6170*/  IMAD.MOV.U32 R12, RZ, RZ, R9 ;  /* 0x000000ffff0c7224 */ /* 0x000fc800078e0009 */
[----:B------:R-:W-:-:S08]  /*6180*/  IMAD.WIDE.U32.X R6, R15, R29, R12, P0 ;  /* 0x0000001d0f067225 */ /* 0x000fd000000e040c */
.L_x_117:
[----:B-1----:R-:W-:Y:S01]  /*6190*/  SHF.R.U64 R6, R6, R27, R7 ;  /* 0x0000001b06067219 */ /* 0x002fe20000001207 */
[----:B0-----:R-:W-:Y:S01]  /*61a0*/  VIADD R11, R20, 0xffffffff ;  /* 0xffffffff140b7836 */ /* 0x001fe20000000000 */
[----:B------:R-:W-:Y:S01]  /*61b0*/  LOP3.LUT R9, R14, R25, RZ, 0xc0, !PT ;  /* 0x000000190e097212 */ /* 0x000fe200078ec0ff */
[----:B------:R-:W-:Y:S02]  /*61c0*/  IMAD.MOV R19, RZ, RZ, -R19 ;  /* 0x000000ffff137224 */ /* 0x000fe400078e0a13 */
[----:B------:R-:W-:Y:S02]  /*61d0*/  IMAD.MOV R7, RZ, RZ, -R6 ;  /* 0x000000ffff077224 */ /* 0x000fe400078e0a06 */
[----:B------:R-:W-:Y:S01]  /*61e0*/  IMAD R26, R26, R6, R9 ;  /* 0x000000061a1a7224 */ /* 0x000fe200078e0209 */
[----:B------:R-:W-:Y:S01]  /*61f0*/  LOP3.LUT R9, R16, R11, RZ, 0xc0, !PT ;  /* 0x0000000b10097212 */ /* 0x000fe200078ec0ff */
[----:B---3--:R-:W-:Y:S02]  /*6200*/  @P3 IMAD R23, R21, R19, R22 ;  /* 0x0000001315173224 */ /* 0x008fe400078e0216 */
[----:B--2---:R-:W-:-:S02]  /*6210*/  IMAD R6, R7, R30, R18 ;  /* 0x0000001e07067224 */ /* 0x004fc400078e0212 */
[----:B------:R-:W-:Y:S02]  /*6220*/  IMAD R26, R26, R31, R23 ;  /* 0x0000001f1a1a7224 */ /* 0x000fe400078e0217 */
[----:B------:R-:W-:Y:S02]  /*6230*/  IMAD R7, R6, R20, R9 ;  /* 0x0000001406077224 */ /* 0x000fe400078e0209 */
[----:B------:R-:W-:Y:S02]  /*6240*/  IMAD.MOV.U32 R8, RZ, RZ, 0x1 ;  /* 0x00000001ff087424 */ /* 0x000fe400078e00ff */
[----:B------:R-:W-:Y:S01]  /*6250*/  IMAD.MOV.U32 R14, RZ, RZ, R17 ;  /* 0x000000ffff0e7224 */ /* 0x000fe200078e0011 */
[----:B------:R-:W-:Y:S02]  /*6260*/  SEL R85, R7, R26, !P3 ;  /* 0x0000001a07557207 */ /* 0x000fe40005800000 */
[----:B------:R-:W-:Y:S02]  /*6270*/  PRMT R6, R8, 0x7610, R6 ;  /* 0x0000761008067816 */ /* 0x000fe40000000006 */
[----:B------:R-:W-:-:S07]  /*6280*/  SEL R26, R26, R7, !P3 ;  /* 0x000000071a1a7207 */ /* 0x000fce0005800000 */
.L_x_115:
[----:B------:R-:W-:Y:S01]  /*6290*/  LOP3.LUT P0, RZ, R6, 0xff, RZ, 0xc0, !PT ;  /* 0x000000ff06ff7812 */ /* 0x000fe2000780c0ff */
[----:B------:R-:W-:-:S12]  /*62a0*/  IMAD.MOV.U32 R15, RZ, RZ, R26 ;  /* 0x000000ffff0f7224 */ /* 0x000fd800078e001a */
[----:B------:R-:W-:Y:S05]  /*62b0*/  @P0 BRA `(.L_x_118) ;  /* 0xffffffb000140947 */ /* 0x000fea000383ffff */
[----:B------:R-:W-:Y:S05]  /*62c0*/  EXIT ;  /* 0x000000000000794d */ /* 0x000fea0003800000 */
.L_x_4:
[----:B0-----:R-:W-:Y:S01]  /*62d0*/  ULDC.64 UR4, c[0x0][0x650] ;  /* 0x0001940000047ab9 */ /* 0x001fe20000000a00 */
        /* <DEDUP_REMOVED lines=25> */
.L_x_120:
[-CC-:B------:R-:W-:Y:S01]  /*6470*/  SHF.R.U64 R16, R14, R18.reuse, R15.reuse ;  /* 0x000000120e107219 */ /* 0x180fe2000000120f */
[----:B------:R-:W0:Y:S01]  /*6480*/  LDC R22, c[0x0][0x618] ;  /* 0x00018600ff167b82 */ /* 0x000e220000000800 */
[----:B------:R-:W-:Y:S01]  /*6490*/  SHF.R.U32.HI R7, RZ, R18, R15 ;  /* 0x00000012ff077219 */ /* 0x000fe2000001160f */
[----:B------:R-:W-:Y:S01]  /*64a0*/  ULDC UR4, c[0x0][0x150] ;  /* 0x0000540000047ab9 */ /* 0x000fe20000000800 */
[----:B------:R-:W-:Y:S02]  /*64b0*/  IADD3 R9, P0, RZ, -R16, RZ ;  /* 0x80000010ff097210 */ /* 0x000fe40007f1e0ff */
[----:B------:R-:W-:-:S03]  /*64c0*/  I2FP.F32.U32 R10, R6 ;  /* 0x00000006000a7245 */ /* 0x000fc60000201000 */
[----:B------:R-:W1:Y:S01]  /*64d0*/  LDC.64 R24, c[0x0][0x640] ;  /* 0x00019000ff187b82 */ /* 0x000e620000000a00 */
[----:B------:R-:W-:Y:S02]  /*64e0*/  IMAD.X R7, RZ, RZ, ~R7, P0 ;  /* 0x000000ffff077224 */ /* 0x000fe400000e0e07 */
[----:B------:R-:W-:Y:S01]  /*64f0*/  FMUL R13, R10, UR4 ;  /* 0x000000040a0d7c20 */ /* 0x000fe20008400000 */
[----:B------:R-:W-:Y:S01]  /*6500*/  IMAD.WIDE.U32 R10, R9, R20, R2 ;  /* 0x00000014090a7225 */ /* 0x000fe200078e0002 */
[----:B------:R-:W-:-:S03]  /*6510*/  ULDC UR4, c[0x0][0x154] ;  /* 0x0000550000047ab9 */ /* 0x000fc60000000800 */
[----:B------:R-:W-:Y:S01]  /*6520*/  IMAD R12, R7, R20, RZ ;  /* 0x00000014070c7224 */ /* 0x000fe200078e02ff */
[----:B------:R-:W2:Y:S01]  /*6530*/  LDC R15, c[0x0][0x144] ;  /* 0x00005100ff0f7b82 */ /* 0x000ea20000000800 */
[----:B------:R-:W3:Y:S02]  /*6540*/  F2I.U32.TRUNC.NTZ R13, R13 ;  /* 0x0000000d000d7305 */ /* 0x000ee4000020f000 */
[----:B------:R-:W-:Y:S02]  /*6550*/  IMAD R7, R9, R21, R12 ;  /* 0x0000001509077224 */ /* 0x000fe400078e020c */
[----:B------:R-:W-:Y:S02]  /*6560*/  IMAD.MOV.U32 R12, RZ, RZ, 0x1 ;  /* 0x00000001ff0c7424 */ /* 0x000fe400078e00ff */
[----:B------:R-:W-:Y:S01]  /*6570*/  IMAD.IADD R7, R11, 0x1, R7 ;  /* 0x000000010b077824 */ /* 0x000fe200078e0207 */
[----:B------:R-:W4:Y:S04]  /*6580*/  LDC R18, c[0x0][0x608] ;  /* 0x00018200ff127b82 */ /* 0x000f280000000800 */
[----:B0-----:R-:W-:-:S02]  /*6590*/  SHF.R.U64 R14, R10, R22, R7 ;  /* 0x000000160a0e7219 */ /* 0x001fc40000001207 */
[----:B------:R-:W-:Y:S02]  /*65a0*/  I2FP.F32.U32 R10, R8 ;  /* 0x00000008000a7245 */ /* 0x000fe40000201000 */
[----:B------:R-:W0:Y:S01]  /*65b0*/  LDC R23, c[0x0][0x658] ;  /* 0x00019600ff177b82 */ /* 0x000e220000000800 */
[----:B-1----:R-:W-:Y:S01]  /*65c0*/  ISETP.NE.U32.AND P0, PT, R24, RZ, PT ;  /* 0x000000ff1800720c */ /* 0x002fe20003f05070 */
[----:B---3--:R-:W-:Y:S01]  /*65d0*/  IMAD.MOV R9, RZ, RZ, -R13 ;  /* 0x000000ffff097224 */ /* 0x008fe200078e0a0d */
[----:B------:R-:W-:Y:S01]  /*65e0*/  SHF.R.U32.HI R7, RZ, R22, R7 ;  /* 0x00000016ff077219 */ /* 0x000fe20000011607 */
[----:B------:R-:W-:Y:S01]  /*65f0*/  FMUL R10, R10, UR4 ;  /* 0x000000040a0a7c20 */ /* 0x000fe20008400000 */
[----:B------:R-:W-:-:S03]  /*6600*/  ISETP.NE.AND.EX P0, PT, R25, RZ, PT, P0 ;  /* 0x000000ff1900720c */ /* 0x000fc60003f05300 */
[----:B------:R-:W1:Y:S01]  /*6610*/  LDC R21, c[0x0][0x148] ;  /* 0x00005200ff157b82 */ /* 0x000e620000000800 */
[----:B--2---:R-:W-:Y:S01]  /*6620*/  IMAD R22, R15, R9, R6 ;  /* 0x000000090f167224 */ /* 0x004fe200078e0206 */
[----:B------:R2:W3:Y:S06]  /*6630*/  F2I.U32.TRUNC.NTZ R19, R10 ;  /* 0x0000000a00137305 */ /* 0x0004ec000020f000 */
[----:B------:R-:W1:Y:S01]  /*6640*/  LDC R20, c[0x0][0x600] ;  /* 0x00018000ff147b82 */ /* 0x000e620000000800 */
[-CC-:B----4-:R-:W-:Y:S02]  /*6650*/  SHF.R.U64 R17, R14, R18.reuse, R7.reuse ;  /* 0x000000120e117219 */ /* 0x190fe40000001207 */
[----:B------:R-:W-:Y:S01]  /*6660*/  SHF.R.U32.HI R6, RZ, R18, R7 ;  /* 0x00000012ff067219 */ /* 0x000fe20000011607 */
[----:B------:R-:W-:-:S04]  /*6670*/  IMAD.MOV.U32 R18, RZ, RZ, -0x1 ;  /* 0xffffffffff127424 */ /* 0x000fc800078e00ff */
[----:B------:R-:W4:Y:S01]  /*6680*/  LDC R26, c[0x0][0x648] ;  /* 0x00019200ff1a7b82 */ /* 0x000f220000000800 */
[-C--:B0-----:R-:W-:Y:S02]  /*6690*/  SHF.L.U32 R9, R18, R23.reuse, RZ ;  /* 0x0000001712097219 */ /* 0x081fe400000006ff */
[-CC-:B------:R-:W-:Y:S02]  /*66a0*/  SHF.R.U64 R18, R17, R23.reuse, R6.reuse ;  /* 0x0000001711127219 */ /* 0x180fe40000001206 */
[-C--:B------:R-:W-:Y:S02]  /*66b0*/  SHF.R.U32.HI R7, RZ, R23.reuse, R6 ;  /* 0x00000017ff077219 */ /* 0x080fe40000011606 */
[----:B------:R-:W-:Y:S01]  /*66c0*/  SHF.L.U32 R23, R12, R23, RZ ;  /* 0x000000170c177219 */ /* 0x000fe200000006ff */
[----:B------:R-:W0:Y:S01]  /*66d0*/  LDC R27, c[0x0][0x638] ;  /* 0x00018e00ff1b7b82 */ /* 0x000e220000000800 */
[----:B------:R-:W-:Y:S01]  /*66e0*/  LOP3.LUT R28, RZ, R9, RZ, 0x33, !PT ;  /* 0x00000009ff1c7212 */ /* 0x000fe200078e33ff */
[----:B------:R-:W-:-:S06]  /*66f0*/  IMAD.MOV.U32 R6, RZ, RZ, R18 ;  /* 0x000000ffff067224 */ /* 0x000fcc00078e0012 */
[----:B------:R-:W0:Y:S01]  /*6700*/  LDC R29, c[0x0][0x610] ;  /* 0x00018400ff1d7b82 */ /* 0x000e220000000800 */
[----:B--23--:R-:W-:Y:S05]  /*6710*/  @!P0 BRA `(.L_x_121) ;  /* 0x0000000000288947 */ /* 0x00cfea0003800000 */
[----:B------:R-:W2:Y:S02]  /*6720*/  LDC R9, c[0x0][0x64c] ;  /* 0x00019300ff097b82 */ /* 0x000ea40000000800 */
[----:B--2---:R-:W-:-:S05]  /*6730*/  IADD3 R9, P0, R18, R9, RZ ;  /* 0x0000000912097210 */ /* 0x004fca0007f1e0ff */
        /* <DEDUP_REMOVED lines=8> */
.L_x_121:
[----:B----4-:R-:W-:Y:S01]  /*67c0*/  SHF.R.U64 R7, R6, R26, R7 ;  /* 0x0000001a06077219 */ /* 0x010fe20000001207 */
[----:B-1----:R-:W-:Y:S01]  /*67d0*/  VIADD R13, R20, 0xffffffff ;  /* 0xffffffff140d7836 */ /* 0x002fe20000000000 */
[----:B------:R-:W-:Y:S01]  /*67e0*/  LOP3.LUT R6, R17, R28, RZ, 0xc0, !PT ;  /* 0x0000001c11067212 */ /* 0x000fe200078ec0ff */
[----:B------:R-:W-:Y:S02]  /*67f0*/  IMAD.MOV R19, RZ, RZ, -R19 ;  /* 0x000000ffff137224 */ /* 0x000fe400078e0a13 */
[----:B------:R-:W-:Y:S02]  /*6800*/  IMAD.MOV R9, RZ, RZ, -R7 ;  /* 0x000000ffff097224 */ /* 0x000fe400078e0a07 */
[----:B------:R-:W-:Y:S01]  /*6810*/  IMAD R11, R23, R7, R6 ;  /* 0x00000007170b7224 */ /* 0x000fe200078e0206 */
[----:B------:R-:W-:Y:S01]  /*6820*/  LOP3.LUT R7, R14, R13, RZ, 0xc0, !PT ;  /* 0x0000000d0e077212 */ /* 0x000fe200078ec0ff */
[----:B------:R-:W-:Y:S02]  /*6830*/  @P3 IMAD R22, R21, R19, R8 ;  /* 0x0000001315163224 */ /* 0x000fe400078e0208 */
[----:B0-----:R-:W-:-:S02]  /*6840*/  IMAD R6, R9, R27, R18 ;  /* 0x0000001b09067224 */ /* 0x001fc400078e0212 */
[----:B------:R-:W-:Y:S02]  /*6850*/  IMAD R11, R11, R29, R22 ;  /* 0x0000001d0b0b7224 */ /* 0x000fe400078e0216 */
[----:B------:R-:W-:Y:S02]  /*6860*/  IMAD R6, R6, R20, R7 ;  /* 0x0000001406067224 */ /* 0x000fe400078e0207 */
[----:B------:R-:W-:Y:S02]  /*6870*/  IMAD.MOV.U32 R9, RZ, RZ, 0x1 ;  /* 0x00000001ff097424 */ /* 0x000fe400078e00ff */
[----:B------:R-:W-:Y:S01]  /*6880*/  IMAD.MOV.U32 R10, RZ, RZ, R16 ;  /* 0x000000ffff0a7224 */ /* 0x000fe200078e0010 */
[----:B------:R-:W-:Y:S02]  /*6890*/  SEL R14, R6, R11, !P3 ;  /* 0x0000000b060e7207 */ /* 0x000fe40005800000 */
[----:B------:R-:W-:-:S07]  /*68a0*/  SEL R11, R11, R6, !P3 ;  /* 0x000000060b0b7207 */ /* 0x000fce0005800000 */
.L_x_119:
[----:B------:R-:W-:-:S08]  /*68b0*/  NOP ;  /* 0x0000000000007918 */ /* 0x000fd00000000000 */
[----:B------:R-:W0:-:S00]  /*68c0*/  USETMAXREG.DEALLOC.CTAPOOL 0x28 ;  /* 0x00000028000079c8 */ /* 0x000e0000080e0500 */
[----:B0-----:R-:W-:-:S13]  /*68d0*/  ISETP.NE.AND P0, PT, R5, RZ, PT ;  /* 0x000000ff0500720c */ /* 0x001fda0003f05270 */
[----:B------:R-:W-:Y:S05]  /*68e0*/  @P0 EXIT ;  /* 0x000000000000094d */ /* 0x000fea0003800000 */
[----:B------:R-:W-:Y:S01]  /*68f0*/  LOP3.LUT P0, RZ, R9, 0xff, RZ, 0xc0, !PT ;  /* 0x000000ff09ff7812 */ /* 0x000fe2000780c0ff */
[----:B------:R-:W-:Y:S02]  /*6900*/  IMAD.MOV.U32 R5, RZ, RZ, 0x1 ;  /* 0x00000001ff057424 */ /* 0x000fe400078e00ff */
[----:B------:R-:W-:-:S10]  /*6910*/  IMAD.MOV.U32 R13, RZ, RZ, RZ ;  /* 0x000000ffff0d7224 */ /* 0x000fd400078e00ff */
[----:B------:R-:W-:Y:S05]  /*6920*/  @!P0 BRA `(.L_x_122) ;  /* 0x0000000c002c8947 */ /* 0x000fea0003800000 */
[----:B------:R-:W0:Y:S01]  /*6930*/  LDC R5, c[0x0][0x28c] ;  /* 0x0000a300ff057b82 */ /* 0x000e220000000800 */
[----:B------:R-:W-:Y:S01]  /*6940*/  ULDC UR5, c[0x0][0x600] ;  /* 0x0001800000057ab9 */ /* 0x000fe20000000800 */
[----:B------:R-:W-:Y:S01]  /*6950*/  ULDC UR4, c[0x0][0xc] ;  /* 0x0000030000047ab9 */ /* 0x000fe20000000800 */
[----:B------:R-:W-:Y:S01]  /*6960*/  UIADD3 UR16, UR5, -0x1, URZ ;  /* 0xffffffff05107890 */ /* 0x000fe2000fffe03f */
[C---:B------:R-:W-:Y:S01]  /*6970*/  LOP3.LUT P2, RZ, R0.reuse, 0x7f, RZ, 0xc0, !PT ;  /* 0x0000007f00ff7812 */ /* 0x040fe2000784c0ff */
[----:B------:R-:W-:Y:S01]  /*6980*/  ULDC UR6, c[0x0][0x658] ;  /* 0x0001960000067ab9 */ /* 0x000fe20000000800 */
[----:B------:R-:W-:Y:S01]  /*6990*/  ULDC UR5, c[0x0][0x10] ;  /* 0x0000040000057ab9 */ /* 0x000fe20000000800 */
[----:B------:R-:W-:Y:S01]  /*69a0*/  UMOV UR7, 0xffffffff ;  /* 0xffffffff00077882 */ /* 0x000fe20000000000 */
[----:B------:R-:W-:Y:S01]  /*69b0*/  UMOV UR8, 0x1 ;  /* 0x0000000100087882 */ /* 0x000fe20000000000 */
[----:B------:R-:W-:Y:S01]  /*69c0*/  UIMAD.WIDE.U32 UR4, UR4, UR5, URZ ;  /* 0x00000005040472a5 */ /* 0x000fe2000f8e003f */
[----:B------:R-:W-:Y:S01]  /*69d0*/  LOP3.LUT P0, RZ, R0, 0x1f, RZ, 0xc0, !PT ;  /* 0x0000001f00ff7812 */ /* 0x000fe2000780c0ff */
[----:B------:R-:W-:Y:S01]  /*69e0*/  USHF.L.U32 UR7, UR7, UR6, URZ ;  /* 0x0000000607077299 */ /* 0x000fe2000800063f */
[----:B------:R-:W-:Y:S01]  /*69f0*/  BSSY B0, `(.L_x_122) ;  /* 0x00000be000007945 */ /* 0x000fe20003800000 */
[----:B------:R-:W-:Y:S01]  /*6a00*/  USHF.L.U32 UR18, UR8, UR6, URZ ;  /* 0x0000000608127299 */ /* 0x000fe2000800063f */
[----:B------:R-:W-:Y:S01]  /*6a10*/  IMAD.MOV.U32 R15, RZ, RZ, 0x1 ;  /* 0x00000001ff0f7424 */ /* 0x000fe200078e00ff */
[----:B------:R-:W-:Y:S01]  /*6a20*/  LOP3.LUT R16, R4, 0x2, RZ, 0xfc, !PT ;  /* 0x0000000204107812 */ /* 0x000fe200078efcff */
[----:B------:R-:W-:Y:S01]  /*6a30*/  ULDC UR6, c[0x0][0x14] ;  /* 0x0000050000067ab9 */ /* 0x000fe20000000800 */
[----:B------:R-:W-:Y:S01]  /*6a40*/  PLOP3.LUT P0, PT, P0, P2, PT, 0x8a, 0x0 ;  /* 0x000000000000781c */ /* 0x000fe20000705172 */
[----:B------:R-:W-:Y:S01]  /*6a50*/  UIMAD.WIDE.U32 UR20, UR4, UR6, URZ ;  /* 0x00000006041472a5 */ /* 0x000fe2000f8e003f */
[----:B------:R-:W-:Y:S01]  /*6a60*/  IMAD.MOV.U32 R13, RZ, RZ, RZ ;  /* 0x000000ffff0d7224 */ /* 0x000fe200078e00ff */
[----:B------:R-:W-:-:S02]  /*6a70*/  UIMAD UR13, UR5, UR6, URZ ;  /* 0x00000006050d72a4 */ /* 0x000fc4000f8e023f */
[----:B------:R-:W-:Y:S01]  /*6a80*/  ULOP3.LUT UR17, URZ, UR7, URZ, 0x33, !UPT ;  /* 0x000000073f117292 */ /* 0x000fe2000f8e333f */
[----:B0-----:R-:W-:Y:S01]  /*6a90*/  VIADD R5, R5, 0x1f ;  /* 0x0000001f05057836 */ /* 0x001fe20000000000 */
[----:B------:R-:W-:Y:S01]  /*6aa0*/  UIADD3 UR13, UR21, UR13, URZ ;  /* 0x0000000d150d7290 */ /* 0x000fe2000fffe03f */
[----:B------:R-:W-:-:S03]  /*6ab0*/  ULDC.64 UR22, c[0x0][0x198] ;  /* 0x0000660000167ab9 */ /* 0x000fc60000000a00 */
[----:B------:R-:W-:-:S04]  /*6ac0*/  SHF.R.S32.HI R6, RZ, 0x1f, R5 ;  /* 0x0000001fff067819 */ /* 0x000fc80000011405 */
[----:B------:R-:W-:Y:S01]  /*6ad0*/  LEA.HI R6, R6, R5, RZ, 0x5 ;  /* 0x0000000506067211 */ /* 0x000fe200078f28ff */
[----:B------:R-:W-:-:S03]  /*6ae0*/  IMAD.MOV.U32 R5, RZ, RZ, 0x1 ;  /* 0x00000001ff057424 */ /* 0x000fc600078e00ff */
[----:B------:R-:W-:-:S05]  /*6af0*/  SHF.R.S32.HI R12, RZ, 0x5, R6 ;  /* 0x00000005ff0c7819 */ /* 0x000fca0000011406 */
[----:B------:R-:W-:-:S07]  /*6b00*/  VIADD R0, R12, 0x1 ;  /* 0x000000010c007836 */ /* 0x000fce0000000000 */
.L_x_134:
[----:B------:R-:W-:-:S03]  /*6b10*/  UMOV UR4, 0xffffffff ;  /* 0xffffffff00047882 */ /* 0x000fc60000000000 */
[----:B------:R-:W-:Y:S05]  /*6b20*/  BRA.DIV UR4, `(.L_x_123) ;  /* 0x0000001e04d47947 */ /* 0x000fea000b800000 */
[----:B------:R-:W-:-:S13]  /*6b30*/  ELECT P1, URZ, PT ;  /* 0x00000000003f782f */ /* 0x000fda0003820000 */
.L_x_175:
[----:B------:R-:W0:Y:S01]  /*6b40*/  LDC R6, c[0x0][0x28c] ;  /* 0x0000a300ff067b82 */ /* 0x000e220000000800 */
[----:B------:R-:W-:Y:S01]  /*6b50*/  BSSY B1, `(.L_x_124) ;  /* 0x0000037000017945 */ /* 0x000fe20003800000 */
[----:B0-----:R-:W-:-:S13]  /*6b60*/  ISETP.LT.OR P1, PT, R6, 0x1, !P1 ;  /* 0x000000010600780c */ /* 0x001fda0004f21670 */
[----:B------:R-:W-:Y:S05]  /*6b70*/  @P1 BRA `(.L_x_125) ;  /* 0x0000000000d01947 */ /* 0x000fea0003800000 */
[----:B------:R-:W-:Y:S02]  /*6b80*/  IMAD R17, R14, 0x50, RZ ;  /* 0x000000500e117824 */ /* 0x000fe400078e02ff */
[----:B------:R-:W-:Y:S02]  /*6b90*/  IMAD.SHL.U32 R18, R11, 0x80, RZ ;  /* 0x000000800b127824 */ /* 0x000fe400078e00ff */
[----:B------:R-:W-:Y:S02]  /*6ba0*/  IMAD.MOV.U32 R20, RZ, RZ, RZ ;  /* 0x000000ffff147224 */ /* 0x000fe400078e00ff */
[----:B------:R-:W-:Y:S02]  /*6bb0*/  IMAD.MOV.U32 R6, RZ, RZ, R0 ;  /* 0x000000ffff067224 */ /* 0x000fe400078e0000 */
[----:B------:R-:W-:Y:S02]  /*6bc0*/  IMAD.MOV.U32 R7, RZ, RZ, R5 ;  /* 0x000000ffff077224 */ /* 0x000fe400078e0005 */
[----:B------:R-:W-:-:S07]  /*6bd0*/  IMAD.MOV.U32 R8, RZ, RZ, R13 ;  /* 0x000000ffff087224 */ /* 0x000fce00078e000d */
.L_x_129:
[----:B------:R-:W0:Y:S01]  /*6be0*/  S2R R14, SR_CgaCtaId ;  /* 0x00000000000e7919 */ /* 0x000e220000008800 */
[----:B------:R-:W-:Y:S01]  /*6bf0*/  MOV R9, 0x400 ;  /* 0x0000040000097802 */ /* 0x000fe20000000f00 */
[----:B------:R-:W1:Y:S03]  /*6c00*/  @!P2 LDC R11, c[0x0][0x500] ;  /* 0x00014000ff0bab82 */ /* 0x000e660000000800 */
[----:B0-----:R-:W-:Y:S02]  /*6c10*/  LEA R19, R14, R9, 0x18 ;  /* 0x000000090e137211 */ /* 0x001fe400078ec0ff */
[----:B------:R-:W-:-:S03]  /*6c20*/  SHF.L.U32 R9, R7, 0x1f, RZ ;  /* 0x0000001f07097819 */ /* 0x000fc600000006ff */
[----:B------:R-:W-:-:S04]  /*6c30*/  IMAD R14, R8, 0x8, R19 ;  /* 0x00000008080e7824 */ /* 0x000fc800078e0213 */
[----:B------:R-:W0:Y:S02]  /*6c40*/  SYNCS.PHASECHK.TRANS64.TRYWAIT P1, [R14+URZ+0x110], R9 ;  /* 0x000110090e0075a7 */ /* 0x000e24000802017f */
[----:B01----:R-:W-:Y:S05]  /*6c50*/  @!P1 BRA `(.L_x_126) ;  /* 0x0000001c00a89947 */ /* 0x003fea0003800000 */
.L_x_176:
[----:B0-----:R-:W-:Y:S01]  /*6c60*/  PRMT R9, R16, 0x9910, RZ ;  /* 0x0000991010097816 */ /* 0x001fe200000000ff */
[----:B------:R0:W-:Y:S03]  /*6c70*/  @!P2 SYNCS.ARRIVE.TRANS64 RZ, [R14+URZ], R11 ;  /* 0x0000000b0effa9a7 */ /* 0x0001e6000800003f */
[----:B------:R-:W-:-:S13]  /*6c80*/  ISETP.NE.AND P1, PT, R9, 0x2, PT ;  /* 0x000000020900780c */ /* 0x000fda0003f25270 */
[----:B0-----:R-:W-:Y:S05]  /*6c90*/  @P1 BRA `(.L_x_127) ;  /* 0x0000000000041947 */ /* 0x001fea0003800000 */
[----:B------:R-:W-:Y:S01]  /*6ca0*/  BPT.TRAP 0x1 ;  /* 0x000000040000795c */ /* 0x000fe20000300000 */
.L_x_127:
[----:B------:R-:W-:Y:S05]  /*6cb0*/  @P0 BRA `(.L_x_128) ;  /* 0x0000000000040947 */ /* 0x000fea0003800000 */
[----:B------:R-:W-:Y:S01]  /*6cc0*/  BPT.TRAP 0x1 ;  /* 0x000000040000795c */ /* 0x000fe20000300000 */
.L_x_128:
[--C-:B------:R-:W-:Y:S01]  /*6cd0*/  IMAD R9, R8, 0x1000, R19.reuse ;  /* 0x0000100008097824 */ /* 0x100fe200078e0213 */
[----:B------:R-:W-:Y:S01]  /*6ce0*/  R2UR UR9, R14 ;  /* 0x000000000e0972ca */ /* 0x000fe200000e0000 */
[----:B------:R-:W-:Y:S01]  /*6cf0*/  IMAD R19, R8, 0xa00, R19 ;  /* 0x00000a0008137824 */ /* 0x000fe200078e0213 */
[----:B------:R-:W-:Y:S01]  /*6d00*/  UIADD3 UR4, UP0, UR22, 0xf0, URZ ;  /* 0x000000f016047890 */ /* 0x000fe2000ff1e03f */
[----:B------:R-:W-:Y:S01]  /*6d10*/  VIADD R6, R6, 0xffffffff ;  /* 0xffffffff06067836 */ /* 0x000fe20000000000 */
[----:B------:R-:W-:Y:S01]  /*6d20*/  R2UR UR5, R9 ;  /* 0x00000000090572ca */ /* 0x000fe200000e0000 */
[----:B------:R-:W-:Y:S01]  /*6d30*/  UIADD3 UR24, UP1, UR22, 0x1f0, URZ ;  /* 0x000001f016187890 */ /* 0x000fe2000ff3e03f */
[----:B------:R-:W-:Y:S01]  /*6d40*/  R2UR UR8, R19 ;  /* 0x00000000130872ca */ /* 0x000fe200000e0000 */
[----:B------:R-:W-:Y:S01]  /*6d50*/  VIADD R8, R8, 0x1 ;  /* 0x0000000108087836 */ /* 0x000fe20000000000 */
[----:B------:R-:W-:Y:S01]  /*6d60*/  R2UR UR11, R18 ;  /* 0x00000000120b72ca */ /* 0x000fe200000e0000 */
[----:B------:R-:W-:Y:S01]  /*6d70*/  UIADD3.X UR25, URZ, UR23, URZ, UP1, !UPT ;  /* 0x000000173f197290 */ /* 0x000fe20008ffe43f */
[----:B------:R-:W-:Y:S01]  /*6d80*/  R2UR UR10, R20 ;  /* 0x00000000140a72ca */ /* 0x000fe200000e0000 */
[----:B------:R-:W-:Y:S01]  /*6d90*/  UMOV UR6, 0x0 ;  /* 0x0000000000067882 */ /* 0x000fe20000000000 */
[----:B------:R-:W-:Y:S01]  /*6da0*/  R2UR UR12, R10 ;  /* 0x000000000a0c72ca */ /* 0x000fe200000e0000 */
[----:B------:R-:W-:Y:S01]  /*6db0*/  UMOV UR7, 0x10000000 ;  /* 0x1000000000077882 */ /* 0x000fe20000000000 */
[----:B------:R-:W-:Y:S01]  /*6dc0*/  R2UR UR19, R17 ;  /* 0x00000000111372ca */ /* 0x000fe200000e0000 */
[----:B------:R-:W-:Y:S01]  /*6dd0*/  VIADD R20, R20, 0x20 ;  /* 0x0000002014147836 */ /* 0x000fe20000000000 */
[----:B------:R-:W-:Y:S01]  /*6de0*/  ISETP.GT.AND P4, PT, R6, 0x1, PT ;  /* 0x000000010600780c */ /* 0x000fe20003f84270 */
[----:B------:R-:W-:Y:S01]  /*6df0*/  UIADD3 UR14, UR5, 0x300, URZ ;  /* 0x00000300050e7890 */ /* 0x000fe2000fffe03f */
[----:B------:R-:W-:Y:S01]  /*6e00*/  ISETP.NE.AND P1, PT, R8, 0x22, PT ;  /* 0x000000220800780c */ /* 0x000fe20003f25270 */
[----:B------:R-:W-:-:S02]  /*6e10*/  UIADD3.X UR5, URZ, UR23, URZ, UP0, !UPT ;  /* 0x000000173f057290 */ /* 0x000fc400087fe43f */
[----:B------:R-:W-:Y:S01]  /*6e20*/  UIADD3 UR15, UR8, 0x22300, URZ ;  /* 0x00022300080f7890 */ /* 0x000fe2000fffe03f */
[----:B------:R-:W-:Y:S02]  /*6e30*/  SEL R14, RZ, 0x1, P1 ;  /* 0x00000001ff0e7807 */ /* 0x000fe40000800000 */
[----:B------:R-:W-:Y:S01]  /*6e40*/  UMOV UR8, UR14 ;  /* 0x0000000e00087c82 */ /* 0x000fe20008000000 */
[----:B------:R-:W-:Y:S02]  /*6e50*/  SEL R8, R8, RZ, P1 ;  /* 0x000000ff08087207 */ /* 0x000fe40000800000 */
[----:B------:R-:W-:Y:S01]  /*6e60*/  LOP3.LUT R7, R7, R14, RZ, 0x3c, !PT ;  /* 0x0000000e07077212 */ /* 0x000fe200078e3cff */
[----:B------:R0:W-:Y:S02]  /*6e70*/  UTMALDG.3D [UR8], [UR4], desc[UR6] ;  /* 0x00000608040075b4 */ /* 0x0001e40008011000 */
[----:B0-----:R-:W-:Y:S01]  /*6e80*/  UMOV UR8, UR15 ;  /* 0x0000000f00087c82 */ /* 0x001fe20008000000 */
[----:B------:R-:W-:-:S02]  /*6e90*/  UMOV UR11, UR19 ;  /* 0x00000013000b7c82 */ /* 0x000fc40008000000 */
[----:B------:R0:W-:Y:S02]  /*6ea0*/  UTMALDG.3D [UR8], [UR24], desc[UR6] ;  /* 0x00000608180075b4 */ /* 0x0001e40008011000 */
[----:B0-----:R-:W-:Y:S05]  /*6eb0*/  @P4 BRA `(.L_x_129) ;  /* 0xfffffffc00484947 */ /* 0x001fea000383ffff */
.L_x_125:
[----:B------:R-:W-:Y:S05]  /*6ec0*/  BSYNC B1 ;  /* 0x0000000000017941 */ /* 0x000fea0003800000 */
.L_x_124:
[----:B------:R-:W-:Y:S01]  /*6ed0*/  LOP3.LUT P4, RZ, R15, 0xff, RZ, 0xc0, !PT ;  /* 0x000000ff0fff7812 */ /* 0x000fe2000788c0ff */
[----:B------:R-:W-:Y:S01]  /*6ee0*/  IMAD.IADD R13, R12, 0x1, R13 ;  /* 0x000000010c0d7824 */ /* 0x000fe200078e020d */
[----:B------:R-:W-:Y:S01]  /*6ef0*/  IADD3 R2, P5, R2, UR20, RZ ;  /* 0x0000001402027c10 */ /* 0x000fe2000ffbe0ff */
[----:B------:R-:W-:Y:S01]  /*6f00*/  ULDC.64 UR4, c[0x0][0x650] ;  /* 0x0001940000047ab9 */ /* 0x000fe20000000a00 */
[----:B------:R-:W-:Y:S01]  /*6f10*/  BSSY B1, `(.L_x_130) ;  /* 0x0000069000017945 */ /* 0x000fe20003800000 */
[----:B------:R-:W-:Y:S01]  /*6f20*/  IMAD.MOV.U32 R11, RZ, RZ, -0x1 ;  /* 0xffffffffff0b7424 */ /* 0x000fe200078e00ff */
[----:B------:R-:W-:Y:S01]  /*6f30*/  ISETP.GT.U32.AND P1, PT, R13, 0x21, PT ;  /* 0x000000210d00780c */ /* 0x000fe20003f24070 */
[----:B------:R-:W-:Y:S01]  /*6f40*/  IMAD.MOV.U32 R14, RZ, RZ, -0x1 ;  /* 0xffffffffff0e7424 */ /* 0x000fe200078e00ff */
[----:B------:R-:W-:Y:S01]  /*6f50*/  IADD3.X R3, R3, UR13, RZ, P5, !PT ;  /* 0x0000000d03037c10 */ /* 0x000fe2000affe4ff */
[----:B------:R-:W-:Y:S01]  /*6f60*/  IMAD.MOV.U32 R10, RZ, RZ, -0x1 ;  /* 0xffffffffff0a7424 */ /* 0x000fe200078e00ff */
[----:B------:R-:W-:-:S02]  /*6f70*/  ISETP.LT.U32.AND P1, PT, R12, 0x22, P1 ;  /* 0x000000220c00780c */ /* 0x000fc40000f21070 */
[----:B------:R-:W-:Y:S01]  /*6f80*/  PRMT R15, RZ, 0x7610, R15 ;  /* 0x00007610ff0f7816 */ /* 0x000fe2000000000f */
[----:B------:R-:W0:Y:S01]  /*6f90*/  @P4 S2R R7, SR_CgaCtaId ;  /* 0x0000000000074919 */ /* 0x000e220000008800 */
[----:B------:R-:W-:-:S04]  /*6fa0*/  @P4 MOV R6, 0x400 ;  /* 0x0000040000064802 */ /* 0x000fc80000000f00 */
[----:B0-----:R-:W-:Y:S01]  /*6fb0*/  @P4 LEA R8, R7, R6, 0x18 ;  /* 0x0000000607084211 */ /* 0x001fe200078ec0ff */
[----:B------:R-:W-:Y:S01]  /*6fc0*/  IMAD.WIDE.U32 R6, R13, -0xf0f0f0f, RZ ;  /* 0xf0f0f0f10d067825 */ /* 0x000fe200078e00ff */
[----:B------:R-:W-:Y:S02]  /*6fd0*/  SEL R6, RZ, 0x1, !P1 ;  /* 0x00000001ff067807 */ /* 0x000fe40004800000 */
[----:B------:R-:W-:Y:S01]  /*6fe0*/  ISETP.GE.U32.AND P1, PT, R2, UR4, PT ;  /* 0x0000000402007c0c */ /* 0x000fe2000bf26070 */
[----:B------:R0:W-:Y:S01]  /*6ff0*/  @P4 SYNCS.ARRIVE.TRANS64.A1T0 RZ, [R8+URZ+0x238], RZ ;  /* 0x000238ff08ff49a7 */ /* 0x0001e2000810003f */
[----:B------:R-:W-:Y:S02]  /*7000*/  ISETP.GE.U32.AND P4, PT, R12, 0x22, PT ;  /* 0x000000220c00780c */ /* 0x000fe40003f86070 */
[----:B------:R-:W-:Y:S02]  /*7010*/  ISETP.GE.U32.AND.EX P1, PT, R3, UR5, PT, P1 ;  /* 0x0000000503007c0c */ /* 0x000fe4000bf26110 */
[----:B------:R-:W-:-:S02]  /*7020*/  LOP3.LUT R5, R5, R6, RZ, 0x3c, !PT ;  /* 0x0000000605057212 */ /* 0x000fc400078e3cff */
[----:B------:R-:W-:Y:S02]  /*7030*/  PRMT R6, RZ, 0x7610, R6 ;  /* 0x00007610ff067816 */ /* 0x000fe40000000006 */
[----:B0-----:R-:W-:-:S05]  /*7040*/  SHF.R.U32.HI R8, RZ, 0x5, R7 ;  /* 0x00000005ff087819 */ /* 0x001fca0000011607 */
[----:B------:R-:W-:Y:S01]  /*7050*/  IMAD R13, R8, -0x22, R13 ;  /* 0xffffffde080d7824 */ /* 0x000fe200078e020d */
[----:B------:R-:W-:Y:S01]  /*7060*/  @P4 LOP3.LUT R5, R5, 0x1, R8, 0x78, !PT ;  /* 0x0000000105054812 */ /* 0x000fe200078e7808 */
[----:B------:R-:W-:Y:S06]  /*7070*/  @P1 BRA `(.L_x_131) ;  /* 0x0000000400481947 */ /* 0x000fec0003800000 */
[----:B------:R-:W-:Y:S01]  /*7080*/  ULDC.64 UR4, c[0x0][0x628] ;  /* 0x00018a0000047ab9 */ /* 0x000fe20000000a00 */
[----:B------:R-:W0:Y:S01]  /*7090*/  S2R R17, SR_CTAID.X ;  /* 0x0000000000117919 */ /* 0x000e220000002500 */
[----:B------:R-:W-:Y:S01]  /*70a0*/  ISETP.NE.U32.AND P1, PT, RZ, UR4, PT ;  /* 0x00000004ff007c0c */ /* 0x000fe2000bf25070 */
[----:B------:R-:W-:Y:S01]  /*70b0*/  ULDC UR7, c[0x0][0x630] ;  /* 0x00018c0000077ab9 */ /* 0x000fe20000000800 */
[----:B------:R-:W-:Y:S01]  /*70c0*/  IMAD.MOV.U32 R6, RZ, RZ, R2 ;  /* 0x000000ffff067224 */ /* 0x000fe200078e0002 */
[----:B------:R-:W1:Y:S01]  /*70d0*/  S2R R14, SR_CTAID.Y ;  /* 0x00000000000e7919 */ /* 0x000e620000002600 */
[----:B------:R-:W-:Y:S01]  /*70e0*/  ISETP.NE.AND.EX P1, PT, RZ, UR5, PT, P1 ;  /* 0x00000005ff007c0c */ /* 0x000fe2000bf25310 */
[----:B------:R-:W-:-:S12]  /*70f0*/  IMAD.MOV.U32 R7, RZ, RZ, R3 ;  /* 0x000000ffff077224 */ /* 0x000fd800078e0003 */
[----:B------:R-:W-:Y:S05]  /*7100*/  @!P1 BRA `(.L_x_132) ;  /* 0x0000000000289947 */ /* 0x000fea0003800000 */
[----:B------:R-:W-:Y:S02]  /*7110*/  ULDC UR6, c[0x0][0x634] ;  /* 0x00018d0000067ab9 */ /* 0x000fe40000000800 */
[----:B------:R-:W-:-:S05]  /*7120*/  IADD3 R11, P1, R2, UR6, RZ ;  /* 0x00000006020b7c10 */ /* 0x000fca000ff3e0ff */
[----:B------:R-:W-:-:S04]  /*7130*/  IMAD.X R19, RZ, RZ, R3, P1 ;  /* 0x000000ffff137224 */ /* 0x000fc800008e0603 */
[----:B------:R-:W-:-:S04]  /*7140*/  IMAD.WIDE.U32 R8, R19, UR4, RZ ;  /* 0x0000000413087c25 */ /* 0x000fc8000f8e00ff */
[----:B------:R-:W-:-:S04]  /*7150*/  IMAD.WIDE.U32 R8, P1, R11, UR5, R8 ;  /* 0x000000050b087c25 */ /* 0x000fc8000f820008 */
[----:B------:R-:W-:-:S04]  /*7160*/  IMAD.WIDE.U32 R10, R11, UR4, RZ ;  /* 0x000000040b0a7c25 */ /* 0x000fc8000f8e00ff */
[----:B------:R-:W-:Y:S01]  /*7170*/  IMAD.X R7, RZ, RZ, RZ, P1 ;  /* 0x000000ffff077224 */ /* 0x000fe200008e06ff */
[----:B------:R-:W-:Y:S01]  /*7180*/  IADD3 RZ, P1, R11, R8, RZ ;  /* 0x000000080bff7210 */ /* 0x000fe20007f3e0ff */
[----:B------:R-:W-:-:S04]  /*7190*/  IMAD.MOV.U32 R6, RZ, RZ, R9 ;  /* 0x000000ffff067224 */ /* 0x000fc800078e0009 */
[----:B------:R-:W-:-:S08]  /*71a0*/  IMAD.WIDE.U32.X R6, R19, UR5, R6, P1 ;  /* 0x0000000513067c25 */ /* 0x000fd000088e0406 */
.L_x_132:
[--C-:B------:R-:W-:Y:S01]  /*71b0*/  SHF.R.U64 R10, R6, UR7, R7.reuse ;  /* 0x00000007060a7c19 */ /* 0x100fe20008001207 */
[----:B------:R-:W-:Y:S01]  /*71c0*/  ULDC.64 UR4, c[0x0][0x620] ;  /* 0x0001880000047ab9 */ /* 0x000fe20000000a00 */
[----:B------:R-:W-:Y:S01]  /*71d0*/  SHF.R.U32.HI R6, RZ, UR7, R7 ;  /* 0x00000007ff067c19 */ /* 0x000fe20008011607 */
[----:B------:R-:W2:Y:S01]  /*71e0*/  LDC R22, c[0x0][0x144] ;  /* 0x00005100ff167b82 */ /* 0x000ea20000000800 */
[----:B------:R-:W-:Y:S01]  /*71f0*/  IADD3 R9, P1, RZ, -R10, RZ ;  /* 0x8000000aff097210 */ /* 0x000fe20007f3e0ff */
[----:B------:R-:W-:Y:S01]  /*7200*/  ULDC.64 UR8, c[0x0][0x640] ;  /* 0x0001900000087ab9 */ /* 0x000fe20000000a00 */
[----:B0-----:R-:W-:Y:S01]  /*7210*/  I2FP.F32.U32 R11, R17 ;  /* 0x00000011000b7245 */ /* 0x001fe20000201000 */
[----:B------:R-:W-:Y:S02]  /*7220*/  ULDC UR6, c[0x0][0x608] ;  /* 0x0001820000067ab9 */ /* 0x000fe40000000800 */
[----:B------:R-:W-:Y:S01]  /*7230*/  IMAD.X R6, RZ, RZ, ~R6, P1 ;  /* 0x000000ffff067224 */ /* 0x000fe200008e0e06 */
[----:B------:R-:W-:Y:S01]  /*7240*/  ISETP.NE.U32.AND P1, PT, RZ, UR8, PT ;  /* 0x00000008ff007c0c */ /* 0x000fe2000bf25070 */
[----:B------:R-:W0:Y:S02]  /*7250*/  LDC R19, c[0x0][0x148] ;  /* 0x00005200ff137b82 */ /* 0x000e240000000800 */
[----:B------:R-:W-:Y:S01]  /*7260*/  IMAD R8, R6, UR4, RZ ;  /* 0x0000000406087c24 */ /* 0x000fe2000f8e02ff */
[----:B------:R-:W-:Y:S01]  /*7270*/  ISETP.NE.AND.EX P1, PT, RZ, UR9, PT, P1 ;  /* 0x00000009ff007c0c */ /* 0x000fe2000bf25310 */
[----:B------:R-:W-:Y:S01]  /*7280*/  IMAD.WIDE.U32 R6, R9, UR4, R2 ;  /* 0x0000000409067c25 */ /* 0x000fe2000f8e0002 */
[----:B------:R-:W-:-:S03]  /*7290*/  ULDC UR4, c[0x0][0x150] ;  /* 0x0000540000047ab9 */ /* 0x000fc60000000800 */
[----:B------:R-:W-:Y:S02]  /*72a0*/  IMAD R9, R9, UR5, R8 ;  /* 0x0000000509097c24 */ /* 0x000fe4000f8e0208 */
[----:B------:R-:W-:Y:S01]  /*72b0*/  FMUL R8, R11, UR4 ;  /* 0x000000040b087c20 */ /* 0x000fe20008400000 */
[----:B------:R-:W-:Y:S01]  /*72c0*/  ULDC UR4, c[0x0][0x618] ;  /* 0x0001860000047ab9 */ /* 0x000fe20000000800 */
[----:B------:R-:W-:Y:S01]  /*72d0*/  ULDC UR5, c[0x0][0x154] ;  /* 0x0000550000057ab9 */ /* 0x000fe20000000800 */
[----:B------:R-:W-:-:S03]  /*72e0*/  IMAD.IADD R7, R7, 0x1, R9 ;  /* 0x0000000107077824 */ /* 0x000fc600078e0209 */
[----:B------:R-:W3:Y:S02]  /*72f0*/  F2I.U32.TRUNC.NTZ R8, R8 ;  /* 0x0000000800087305 */ /* 0x000ee4000020f000 */
[----:B------:R-:W-:Y:S02]  /*7300*/  SHF.R.U64 R11, R6, UR4, R7 ;  /* 0x00000004060b7c19 */ /* 0x000fe40008001207 */
[----:B-1----:R-:W-:-:S05]  /*7310*/  I2FP.F32.U32 R6, R14 ;  /* 0x0000000e00067245 */ /* 0x002fca0000201000 */
[----:B------:R-:W-:Y:S01]  /*7320*/  FMUL R21, R6, UR5 ;  /* 0x0000000506157c20 */ /* 0x000fe20008400000 */
[----:B------:R-:W-:Y:S01]  /*7330*/  SHF.R.U32.HI R6, RZ, UR4, R7 ;  /* 0x00000004ff067c19 */ /* 0x000fe20008011607 */
[----:B------:R-:W-:-:S03]  /*7340*/  ULDC UR4, c[0x0][0x658] ;  /* 0x0001960000047ab9 */ /* 0x000fc60000000800 */
[--C-:B------:R-:W-:Y:S01]  /*7350*/  SHF.R.U64 R20, R11, UR6, R6.reuse ;  /* 0x000000060b147c19 */ /* 0x100fe20008001206 */
[----:B------:R-:W1:Y:S01]  /*7360*/  F2I.U32.TRUNC.NTZ R21, R21 ;  /* 0x0000001500157305 */ /* 0x000e62000020f000 */
[----:B------:R-:W-:Y:S01]  /*7370*/  SHF.R.U32.HI R7, RZ, UR6, R6 ;  /* 0x00000006ff077c19 */ /* 0x000fe20008011606 */
[----:B---3--:R-:W-:-:S03]  /*7380*/  IMAD.MOV R8, RZ, RZ, -R8 ;  /* 0x000000ffff087224 */ /* 0x008fc600078e0a08 */
[----:B------:R-:W-:Y:S01]  /*7390*/  SHF.R.U64 R18, R20, UR4, R7 ;  /* 0x0000000414127c19 */ /* 0x000fe20008001207 */
[----:B--2---:R-:W-:Y:S01]  /*73a0*/  IMAD R17, R22, R8, R17 ;  /* 0x0000000816117224 */ /* 0x004fe200078e0211 */
[----:B------:R-:W-:-:S03]  /*73b0*/  SHF.R.U32.HI R23, RZ, UR4, R7 ;  /* 0x00000004ff177c19 */ /* 0x000fc60008011607 */
[----:B------:R-:W-:Y:S02]  /*73c0*/  IMAD.MOV.U32 R6, RZ, RZ, R18 ;  /* 0x000000ffff067224 */ /* 0x000fe400078e0012 */
[----:B------:R-:W-:Y:S01]  /*73d0*/  IMAD.MOV.U32 R7, RZ, RZ, R23 ;  /* 0x000000ffff077224 */ /* 0x000fe200078e0017 */
[----:B-1----:R-:W-:Y:S06]  /*73e0*/  @!P1 BRA `(.L_x_133) ;  /* 0x0000000000289947 */ /* 0x002fec0003800000 */
[----:B------:R-:W-:Y:S02]  /*73f0*/  ULDC UR4, c[0x0][0x64c] ;  /* 0x0001930000047ab9 */ /* 0x000fe40000000800 */
[----:B------:R-:W-:-:S05]  /*7400*/  IADD3 R7, P1, R18, UR4, RZ ;  /* 0x0000000412077c10 */ /* 0x000fca000ff3e0ff */
[----:B------:R-:W-:-:S04]  /*7410*/  IMAD.X R23, RZ, RZ, R23, P1 ;  /* 0x000000ffff177224 */ /* 0x000fc800008e0617 */
[----:B------:R-:W-:-:S04]  /*7420*/  IMAD.WIDE.U32 R8, R23, UR8, RZ ;  /* 0x0000000817087c25 */ /* 0x000fc8000f8e00ff */
[----:B------:R-:W-:-:S04]  /*7430*/  IMAD.WIDE.U32 R8, P1, R7, UR9, R8 ;  /* 0x0000000907087c25 */ /* 0x000fc8000f820008 */
[----:B------:R-:W-:-:S04]  /*7440*/  IMAD.WIDE.U32 R6, R7, UR8, RZ ;  /* 0x0000000807067c25 */ /* 0x000fc8000f8e00ff */
[----:B------:R-:W-:Y:S01]  /*7450*/  IMAD.MOV.U32 R6, RZ, RZ, R9 ;  /* 0x000000ffff067224 */ /* 0x000fe200078e0009 */
[----:B------:R-:W-:Y:S01]  /*7460*/  IADD3 RZ, P4, R7, R8, RZ ;  /* 0x0000000807ff7210 */ /* 0x000fe20007f9e0ff */
[----:B------:R-:W-:-:S04]  /*7470*/  IMAD.X R7, RZ, RZ, RZ, P1 ;  /* 0x000000ffff077224 */ /* 0x000fc800008e06ff */
[----:B------:R-:W-:-:S08]  /*7480*/  IMAD.WIDE.U32.X R6, R23, UR9, R6, P4 ;  /* 0x0000000917067c25 */ /* 0x000fd0000a0e0406 */
.L_x_133:
[----:B------:R-:W-:Y:S01]  /*7490*/  ULDC UR4, c[0x0][0x648] ;  /* 0x0001920000047ab9 */ /* 0x000fe20000000800 */
[----:B------:R-:W-:Y:S01]  /*74a0*/  LOP3.LUT R20, R20, UR17, RZ, 0xc0, !PT ;  /* 0x0000001114147c12 */ /* 0x000fe2000f8ec0ff */
[----:B------:R-:W-:Y:S01]  /*74b0*/  IMAD.MOV R21, RZ, RZ, -R21 ;  /* 0x000000ffff157224 */ /* 0x000fe200078e0a15 */
[----:B------:R-:W-:Y:S01]  /*74c0*/  SHF.R.U64 R7, R6, UR4, R7 ;  /* 0x0000000406077c19 */ /* 0x000fe20008001207 */
[----:B------:R-:W-:Y:S01]  /*74d0*/  ULDC UR4, c[0x0][0x638] ;  /* 0x00018e0000047ab9 */ /* 0x000fe20000000800 */
[----:B------:R-:W-:Y:S01]  /*74e0*/  LOP3.LUT R11, R11, UR16, RZ, 0xc0, !PT ;  /* 0x000000100b0b7c12 */ /* 0x000fe2000f8ec0ff */
[----:B0-----:R-:W-:Y:S01]  /*74f0*/  @P3 IMAD R17, R19, R21, R14 ;  /* 0x0000001513113224 */ /* 0x001fe200078e020e */
[----:B------:R-:W-:Y:S01]  /*7500*/  ULDC UR5, c[0x0][0x610] ;  /* 0x0001840000057ab9 */ /* 0x000fe20000000800 */
[----:B------:R-:W-:Y:S02]  /*7510*/  IMAD.MOV R9, RZ, RZ, -R7 ;  /* 0x000000ffff097224 */ /* 0x000fe400078e0a07 */
[----:B------:R-:W-:-:S02]  /*7520*/  IMAD R20, R7, UR18, R20 ;  /* 0x0000001207147c24 */ /* 0x000fc4000f8e0214 */
[----:B------:R-:W-:Y:S01]  /*7530*/  IMAD R18, R9, UR4, R18 ;  /* 0x0000000409127c24 */ /* 0x000fe2000f8e0212 */
[----:B------:R-:W-:Y:S01]  /*7540*/  ULDC UR4, c[0x0][0x600] ;  /* 0x0001800000047ab9 */ /* 0x000fe20000000800 */
[----:B------:R-:W-:Y:S02]  /*7550*/  IMAD R17, R20, UR5, R17 ;  /* 0x0000000514117c24 */ /* 0x000fe4000f8e0211 */
[----:B------:R-:W-:Y:S02]  /*7560*/  IMAD R18, R18, UR4, R11 ;  /* 0x0000000412127c24 */ /* 0x000fe4000f8e020b */
[----:B------:R-:W-:-:S03]  /*7570*/  IMAD.MOV.U32 R6, RZ, RZ, 0x1 ;  /* 0x00000001ff067424 */ /* 0x000fc600078e00ff */
[----:B------:R-:W-:Y:S02]  /*7580*/  SEL R14, R18, R17, !P3 ;  /* 0x00000011120e7207 */ /* 0x000fe40005800000 */
[----:B------:R-:W-:-:S07]  /*7590*/  SEL R11, R17, R18, !P3 ;  /* 0x00000012110b7207 */ /* 0x000fce0005800000 */
.L_x_131:
[----:B------:R-:W-:Y:S05]  /*75a0*/  BSYNC B1 ;  /* 0x0000000000017941 */ /* 0x000fea0003800000 */
.L_x_130:
[----:B------:R-:W-:-:S13]  /*75b0*/  LOP3.LUT P1, RZ, R6, 0xff, RZ, 0xc0, !PT ;  /* 0x000000ff06ff7812 */ /* 0x000fda000782c0ff */
[----:B------:R-:W-:Y:S05]  /*75c0*/  @P1 BRA `(.L_x_134) ;  /* 0xfffffff400501947 */ /* 0x000fea000383ffff */
[----:B------:R-:W-:Y:S05]  /*75d0*/  BSYNC B0 ;  /* 0x0000000000007941 */ /* 0x000fea0003800000 */
.L_x_122:
[----:B------:R-:W-:-:S03]  /*75e0*/  UMOV UR4, 0xffffffff ;  /* 0xffffffff00047882 */ /* 0x000fc60000000000 */
[----:B------:R-:W-:Y:S05]  /*75f0*/  BRA.DIV UR4, `(.L_x_135) ;  /* 0x0000001604547947 */ /* 0x000fea000b800000 */
[----:B------:R-:W-:-:S13]  /*7600*/  ELECT P0, URZ, PT ;  /* 0x00000000003f782f */ /* 0x000fda0003800000 */
.L_x_179:
[----:B------:R-:W-:Y:S04]  /*7610*/  BSSY B0, `(.L_x_136) ;  /* 0x0000139000007945 */ /* 0x000fe80003800000 */
[----:B------:R-:W-:Y:S05]  /*7620*/  @!P0 BRA `(.L_x_137) ;  /* 0x0000001000dc8947 */ /* 0x000fea0003800000 */
[----:B------:R-:W-:-:S04]  /*7630*/  LOP3.LUT R4, R4, 0x2, RZ, 0xfc, !PT ;  /* 0x0000000204047812 */ /* 0x000fc800078efcff */
[----:B------:R-:W-:-:S13]  /*7640*/  ISETP.NE.AND P0, PT, R4, 0x3, PT ;  /* 0x000000030400780c */ /* 0x000fda0003f05270 */
[----:B------:R-:W-:Y:S05]  /*7650*/  @!P0 BRA `(.L_x_138) ;  /* 0x0000000000048947 */ /* 0x000fea0003800000 */
[----:B------:R-:W-:Y:S01]  /*7660*/  BPT.TRAP 0x1 ;  /* 0x000000040000795c */ /* 0x000fe20000300000 */
.L_x_138:
[----:B------:R-:W0:Y:S01]  /*7670*/  S2R R3, SR_CgaCtaId ;  /* 0x0000000000037919 */ /* 0x000e220000008800 */
[----:B------:R-:W-:-:S04]  /*7680*/  MOV R0, 0x400 ;  /* 0x0000040000007802 */ /* 0x000fc80000000f00 */
[----:B0-----:R-:W-:Y:S02]  /*7690*/  LEA R0, R3, R0, 0x18 ;  /* 0x0000000003007211 */ /* 0x001fe400078ec0ff */
[----:B------:R-:W-:-:S03]  /*76a0*/  SHF.L.U32 R3, R5, 0x1f, RZ ;  /* 0x0000001f05037819 */ /* 0x000fc600000006ff */
[----:B------:R-:W-:-:S04]  /*76b0*/  VIADD R0, R0, 0x110 ;  /* 0x0000011000007836 */ /* 0x000fc80000000000 */
[C---:B------:R-:W-:Y:S02]  /*76c0*/  IMAD R6, R13.reuse, 0x8, R0 ;  /* 0x000000080d067824 */ /* 0x040fe400078e0200 */
[----:B------:R-:W-:Y:S02]  /*76d0*/  VIADD R13, R13, 0x1 ;  /* 0x000000010d0d7836 */ /* 0x000fe40000000000 */
[----:B------:R-:W0:Y:S03]  /*76e0*/  SYNCS.PHASECHK.TRANS64.TRYWAIT P0, [R6+URZ], R3 ;  /* 0x00000003060075a7 */ /* 0x000e26000800017f */
[----:B------:R-:W-:-:S04]  /*76f0*/  ISETP.NE.AND P1, PT, R13, 0x22, PT ;  /* 0x000000220d00780c */ /* 0x000fc80003f25270 */
[----:B------:R-:W-:Y:S02]  /*7700*/  SEL R2, RZ, 0x1, P1 ;  /* 0x00000001ff027807 */ /* 0x000fe40000800000 */
[----:B------:R-:W-:Y:S02]  /*7710*/  SEL R13, R13, RZ, P1 ;  /* 0x000000ff0d0d7207 */ /* 0x000fe40000800000 */
[----:B------:R-:W-:-:S03]  /*7720*/  LOP3.LUT R8, R5, R2, RZ, 0x3c, !PT ;  /* 0x0000000205087212 */ /* 0x000fc600078e3cff */
[----:B------:R-:W-:Y:S01]  /*7730*/  IMAD R7, R13, 0x8, R0 ;  /* 0x000000080d077824 */ /* 0x000fe200078e0200 */
[----:B------:R-:W-:Y:S01]  /*7740*/  SHF.L.U32 R4, R8, 0x1f, RZ ;  /* 0x0000001f08047819 */ /* 0x000fe200000006ff */
[----:B0-----:R-:W-:Y:S06]  /*7750*/  @!P0 BRA `(.L_x_139) ;  /* 0x0000001400208947 */ /* 0x001fec0003800000 */
.L_x_180:
[----:B------:R-:W1:Y:S01]  /*7760*/  SYNCS.PHASECHK.TRANS64.TRYWAIT P0, [R7+URZ], R4 ;  /* 0x00000004070075a7 */ /* 0x000e62000800017f */
[----:B------:R-:W-:-:S05]  /*7770*/  VIADD R2, R13, 0x1 ;  /* 0x000000010d027836 */ /* 0x000fca0000000000 */
[----:B------:R-:W-:-:S04]  /*7780*/  ISETP.NE.AND P1, PT, R2, 0x22, PT ;  /* 0x000000220200780c */ /* 0x000fc80003f25270 */
[----:B0-----:R-:W-:Y:S02]  /*7790*/  SEL R3, RZ, 0x1, P1 ;  /* 0x00000001ff037807 */ /* 0x001fe40000800000 */
[----:B------:R-:W-:Y:S02]  /*77a0*/  SEL R9, R2, RZ, P1 ;  /* 0x000000ff02097207 */ /* 0x000fe40000800000 */
[----:B------:R-:W-:-:S03]  /*77b0*/  LOP3.LUT R8, R8, R3, RZ, 0x3c, !PT ;  /* 0x0000000308087212 */ /* 0x000fc600078e3cff */
[----:B------:R-:W-:Y:S01]  /*77c0*/  IMAD R6, R9, 0x8, R0 ;  /* 0x0000000809067824 */ /* 0x000fe200078e0200 */
[----:B------:R-:W-:Y:S01]  /*77d0*/  SHF.L.U32 R5, R8, 0x1f, RZ ;  /* 0x0000001f08057819 */ /* 0x000fe200000006ff */
[----:B-1----:R-:W-:Y:S06]  /*77e0*/  @!P0 BRA `(.L_x_140) ;  /* 0x0000001400108947 */ /* 0x002fec0003800000 */
.L_x_181:
[----:B------:R-:W1:Y:S01]  /*77f0*/  SYNCS.PHASECHK.TRANS64.TRYWAIT P0, [R6+URZ], R5 ;  /* 0x00000005060075a7 */ /* 0x000e62000800017f */
[----:B------:R-:W-:-:S05]  /*7800*/  VIADD R2, R9, 0x1 ;  /* 0x0000000109027836 */ /* 0x000fca0000000000 */
[----:B------:R-:W-:-:S04]  /*7810*/  ISETP.NE.AND P1, PT, R2, 0x22, PT ;  /* 0x000000220200780c */ /* 0x000fc80003f25270 */
[----:B------:R-:W-:Y:S02]  /*7820*/  SEL R3, RZ, 0x1, P1 ;  /* 0x00000001ff037807 */ /* 0x000fe40000800000 */
[----:B0-----:R-:W-:Y:S02]  /*7830*/  SEL R7, R2, RZ, P1 ;  /* 0x000000ff02077207 */ /* 0x001fe40000800000 */
[----:B------:R-:W-:-:S03]  /*7840*/  LOP3.LUT R8, R8, R3, RZ, 0x3c, !PT ;  /* 0x0000000308087212 */ /* 0x000fc600078e3cff */
[----:B------:R-:W-:Y:S01]  /*7850*/  IMAD R9, R7, 0x8, R0 ;  /* 0x0000000807097824 */ /* 0x000fe200078e0200 */
[----:B------:R-:W-:Y:S01]  /*7860*/  SHF.L.U32 R4, R8, 0x1f, RZ ;  /* 0x0000001f08047819 */ /* 0x000fe200000006ff */
[----:B-1----:R-:W-:Y:S06]  /*7870*/  @!P0 BRA `(.L_x_141) ;  /* 0x0000001400008947 */ /* 0x002fec0003800000 */
.L_x_182:
[----:B------:R-:W1:Y:S01]  /*7880*/  SYNCS.PHASECHK.TRANS64.TRYWAIT P0, [R9+URZ], R4 ;  /* 0x00000004090075a7 */ /* 0x000e62000800017f */
[----:B------:R-:W-:-:S05]  /*7890*/  VIADD R2, R7, 0x1 ;  /* 0x0000000107027836 */ /* 0x000fca0000000000 */
[----:B------:R-:W-:-:S04]  /*78a0*/  ISETP.NE.AND P1, PT, R2, 0x22, PT ;  /* 0x000000220200780c */ /* 0x000fc80003f25270 */
[----:B------:R-:W-:Y:S02]  /*78b0*/  SEL R3, RZ, 0x1, P1 ;  /* 0x00000001ff037807 */ /* 0x000fe40000800000 */
[----:B------:R-:W-:Y:S02]  /*78c0*/  SEL R7, R2, RZ, P1 ;  /* 0x000000ff02077207 */ /* 0x000fe40000800000 */
[----:B------:R-:W-:-:S03]  /*78d0*/  LOP3.LUT R8, R8, R3, RZ, 0x3c, !PT ;  /* 0x0000000308087212 */ /* 0x000fc600078e3cff */
[----:B0-----:R-:W-:Y:S01]  /*78e0*/  IMAD R6, R7, 0x8, R0 ;  /* 0x0000000807067824 */ /* 0x001fe200078e0200 */
[----:B------:R-:W-:Y:S01]  /*78f0*/  SHF.L.U32 R5, R8, 0x1f, RZ ;  /* 0x0000001f08057819 */ /* 0x000fe200000006ff */
[----:B-1----:R-:W-:Y:S06]  /*7900*/  @!P0 BRA `(.L_x_142) ;  /* 0x0000001000f08947 */ /* 0x002fec0003800000 */
.L_x_183:
        /* <DEDUP_REMOVED lines=9> */
.L_x_184:
        /* <DEDUP_REMOVED lines=9> */
.L_x_185:
        /* <DEDUP_REMOVED lines=9> */
.L_x_186:
        /* <DEDUP_REMOVED lines=9> */
.L_x_187:
        /* <DEDUP_REMOVED lines=9> */
.L_x_188:
        /* <DEDUP_REMOVED lines=9> */
.L_x_189:
        /* <DEDUP_REMOVED lines=9> */
.L_x_190:
        /* <DEDUP_REMOVED lines=9> */
.L_x_191:
        /* <DEDUP_REMOVED lines=9> */
.L_x_192:
        /* <DEDUP_REMOVED lines=9> */
.L_x_193:
        /* <DEDUP_REMOVED lines=9> */
.L_x_194:
        /* <DEDUP_REMOVED lines=9> */
.L_x_195:
        /* <DEDUP_REMOVED lines=9> */
.L_x_196:
        /* <DEDUP_REMOVED lines=9> */
.L_x_197:
        /* <DEDUP_REMOVED lines=9> */
.L_x_198:
        /* <DEDUP_REMOVED lines=9> */
.L_x_199:
        /* <DEDUP_REMOVED lines=9> */
.L_x_200:
        /* <DEDUP_REMOVED lines=9> */
.L_x_201:
        /* <DEDUP_REMOVED lines=9> */
.L_x_202:
        /* <DEDUP_REMOVED lines=9> */
.L_x_203:
        /* <DEDUP_REMOVED lines=9> */
.L_x_204:
        /* <DEDUP_REMOVED lines=9> */
.L_x_205:
        /* <DEDUP_REMOVED lines=9> */
.L_x_206:
        /* <DEDUP_REMOVED lines=9> */
.L_x_207:
        /* <DEDUP_REMOVED lines=9> */
.L_x_208:
        /* <DEDUP_REMOVED lines=9> */
.L_x_209:
        /* <DEDUP_REMOVED lines=9> */
.L_x_210:
        /* <DEDUP_REMOVED lines=9> */
.L_x_211:
[----:B------:R-:W1:Y:S01]  /*88d0*/  SYNCS.PHASECHK.TRANS64.TRYWAIT P0, [R6+URZ], R5 ;  /* 0x00000005060075a7 */ /* 0x000e62000800017f */
[----:B------:R-:W-:-:S05]  /*88e0*/  VIADD R2, R7, 0x1 ;  /* 0x0000000107027836 */ /* 0x000fca0000000000 */
[----:B------:R-:W-:-:S04]  /*88f0*/  ISETP.NE.AND P1, PT, R2, 0x22, PT ;  /* 0x000000220200780c */ /* 0x000fc80003f25270 */
[----:B0-----:R-:W-:Y:S02]  /*8900*/  SEL R4, RZ, 0x1, P1 ;  /* 0x00000001ff047807 */ /* 0x001fe40000800000 */
[----:B------:R-:W-:Y:S02]  /*8910*/  SEL R3, R2, RZ, P1 ;  /* 0x000000ff02037207 */ /* 0x000fe40000800000 */
[----:B------:R-:W-:Y:S01]  /*8920*/  LOP3.LUT R4, R11, R4, RZ, 0x3c, !PT ;  /* 0x000000040b047212 */ /* 0x000fe200078e3cff */
[----:B-1----:R-:W-:Y:S06]  /*8930*/  @!P0 BRA `(.L_x_171) ;  /* 0x0000000c00288947 */ /* 0x002fec0003800000 */
.L_x_212:
[----:B------:R-:W-:Y:S01]  /*8940*/  IMAD R3, R3, 0x8, R0 ;  /* 0x0000000803037824 */ /* 0x000fe200078e0200 */
[----:B------:R-:W-:-:S07]  /*8950*/  SHF.L.U32 R0, R4, 0x1f, RZ ;  /* 0x0000001f04007819 */ /* 0x000fce00000006ff */
.L_x_172:
[----:B-1----:R1:W2:Y:S02]  /*8960*/  SYNCS.PHASECHK.TRANS64.TRYWAIT P0, [R3+URZ], R0 ;  /* 0x00000000030075a7 */ /* 0x0022a4000800017f */
[----:B--2---:R-:W-:Y:S05]  /*8970*/  @!P0 NANOSLEEP.SYNCS 0x989680 ;  /* 0x009896800000895d */ /* 0x004fea0003900000 */
[----:B------:R-:W2:Y:S02]  /*8980*/  @!P0 SYNCS.PHASECHK.TRANS64 P0, [R3+URZ], R0 ;  /* 0x00000000030085a7 */ /* 0x000ea4000800007f */
[----:B--2---:R-:W-:Y:S05]  /*8990*/  @!P0 BRA `(.L_x_172) ;  /* 0xfffffffc00f08947 */ /* 0x004fea000383ffff */
.L_x_137:
[----:B------:R-:W-:Y:S05]  /*89a0*/  BSYNC B0 ;  /* 0x0000000000007941 */ /* 0x000fea0003800000 */
.L_x_136:
[----:B------:R-:W-:Y:S05]  /*89b0*/  EXIT ;  /* 0x000000000000794d */ /* 0x000fea0003800000 */
.L_x_18:
[----:B-1----:R-:W-:-:S04]  /*89c0*/  IMAD.U32 R7, RZ, RZ, UR7 ;  /* 0x00000007ff077e24 */ /* 0x002fc8000f8e00ff */
[----:B------:R1:W3:Y:S03]  /*89d0*/  SYNCS.PHASECHK.TRANS64.TRYWAIT P0, [R7+URZ], R6 ;  /* 0x00000006070075a7 */ /* 0x0002e6000800017f */
[----:B---3--:R-:W-:Y:S05]  /*89e0*/  @!P0 NANOSLEEP.SYNCS 0x989680 ;  /* 0x009896800000895d */ /* 0x008fea0003900000 */
[----:B------:R-:W3:Y:S02]  /*89f0*/  @!P0 SYNCS.PHASECHK.TRANS64 P0, [R7+URZ], R6 ;  /* 0x00000006070085a7 */ /* 0x000ee4000800007f */
[----:B---3--:R-:W-:Y:S05]  /*8a00*/  @!P0 BRA `(.L_x_18) ;  /* 0xfffffffc00ec8947 */ /* 0x008fea000383ffff */
[----:B------:R-:W-:Y:S05]  /*8a10*/  BRA `(.L_x_17) ;  /* 0xffffff8c00707947 */ /* 0x000fea000383ffff */
.L_x_24:
[----:B-1----:R-:W-:-:S04]  /*8a20*/  IMAD.U32 R8, RZ, RZ, UR12 ;  /* 0x0000000cff087e24 */ /* 0x002fc8000f8e00ff */
[----:B------:R1:W3:Y:S03]  /*8a30*/  SYNCS.PHASECHK.TRANS64.TRYWAIT P0, [R8+URZ], R7 ;  /* 0x00000007080075a7 */ /* 0x0002e6000800017f */
[----:B---3--:R-:W-:Y:S05]  /*8a40*/  @!P0 NANOSLEEP.SYNCS 0x989680 ;  /* 0x009896800000895d */ /* 0x008fea0003900000 */
[----:B------:R-:W3:Y:S02]  /*8a50*/  @!P0 SYNCS.PHASECHK.TRANS64 P0, [R8+URZ], R7 ;  /* 0x00000007080085a7 */ /* 0x000ee4000800007f */
[----:B---3--:R-:W-:Y:S05]  /*8a60*/  @!P0 BRA `(.L_x_24) ;  /* 0xfffffffc00ec8947 */ /* 0x008fea000383ffff */
[----:B------:R-:W-:Y:S05]  /*8a70*/  BRA `(.L_x_23) ;  /* 0xffffff9400507947 */ /* 0x000fea000383ffff */
.L_x_123:
[----:B------:R-:W-:Y:S01]  /*8a80*/  BSSY B1, `(.L_x_173) ;  /* 0x0000006000017945 */ /* 0x000fe20003800000 */
[----:B------:R-:W-:-:S07]  /*8a90*/  IMAD.MOV.U32 R6, RZ, RZ, -0x1 ;  /* 0xffffffffff067424 */ /* 0x000fce00078e00ff */
[----:B------:R-:W-:Y:S05]  /*8aa0*/  WARPSYNC.COLLECTIVE R6, `(.L_x_174) ;  /* 0x00000000060c7348 */ /* 0x000fea0003c00000 */
[----:B------:R-:W-:Y:S02]  /*8ab0*/  ELECT P1, UR62, PT ;  /* 0x00000000003e782f */ /* 0x000fe40003820000 */
[----:B------:R-:W-:Y:S01]  /*8ac0*/  MOV R6, UR62 ;  /* 0x0000003e00067c02 */ /* 0x000fe20008000f00 */
[----:B------:R-:W-:Y:S10]  /*8ad0*/  ENDCOLLECTIVE ;  /* 0x000000000000791b */ /* 0x000ff40003800000 */
.L_x_174:
[----:B------:R-:W-:Y:S05]  /*8ae0*/  BSYNC B1 ;  /* 0x0000000000017941 */ /* 0x000fea0003800000 */
.L_x_173:
[----:B------:R-:W-:Y:S05]  /*8af0*/  BRA `(.L_x_175) ;  /* 0xffffffe000107947 */ /* 0x000fea000383ffff */
.L_x_126:
[----:B0-----:R0:W1:Y:S02]  /*8b00*/  SYNCS.PHASECHK.TRANS64.TRYWAIT P1, [R14+URZ+0x110], R9 ;  /* 0x000110090e0075a7 */ /* 0x001064000802017f */
[----:B-1----:R-:W-:Y:S05]  /*8b10*/  @!P1 NANOSLEEP.SYNCS 0x989680 ;  /* 0x009896800000995d */ /* 0x002fea0003900000 */
[----:B------:R-:W1:Y:S02]  /*8b20*/  @!P1 SYNCS.PHASECHK.TRANS64 P1, [R14+URZ+0x110], R9 ;  /* 0x000110090e0095a7 */ /* 0x000e64000802007f */
[----:B-1----:R-:W-:Y:S05]  /*8b30*/  @!P1 BRA `(.L_x_126) ;  /* 0xfffffffc00f09947 */ /* 0x002fea000383ffff */
[----:B------:R-:W-:Y:S05]  /*8b40*/  BRA `(.L_x_176) ;  /* 0xffffffe000447947 */ /* 0x000fea000383ffff */
.L_x_135:
[----:B------:R-:W-:Y:S01]  /*8b50*/  BSSY B0, `(.L_x_177) ;  /* 0x0000006000007945 */ /* 0x000fe20003800000 */
[----:B------:R-:W-:-:S07]  /*8b60*/  IMAD.MOV.U32 R6, RZ, RZ, -0x1 ;  /* 0xffffffffff067424 */ /* 0x000fce00078e00ff */
[----:B------:R-:W-:Y:S05]  /*8b70*/  WARPSYNC.COLLECTIVE R6, `(.L_x_178) ;  /* 0x00000000060c7348 */ /* 0x000fea0003c00000 */
[----:B------:R-:W-:Y:S02]  /*8b80*/  ELECT P1, UR62, PT ;  /* 0x00000000003e782f */ /* 0x000fe40003820000 */
[----:B------:R-:W-:Y:S01]  /*8b90*/  MOV R6, UR62 ;  /* 0x0000003e00067c02 */ /* 0x000fe20008000f00 */
[----:B------:R-:W-:Y:S10]  /*8ba0*/  ENDCOLLECTIVE ;  /* 0x000000000000791b */ /* 0x000ff40003800000 */
.L_x_178:
[----:B------:R-:W-:Y:S05]  /*8bb0*/  BSYNC B0 ;  /* 0x0000000000007941 */ /* 0x000fea0003800000 */
.L_x_177:
[----:B------:R-:W-:Y:S01]  /*8bc0*/  PLOP3.LUT P0, PT, P1, PT, PT, 0x80, 0x0 ;  /* 0x000000000000781c */ /* 0x000fe20000f0f070 */
[----:B------:R-:W-:-:S12]  /*8bd0*/  BRA `(.L_x_179) ;  /* 0xffffffe8008c7947 */ /* 0x000fd8000383ffff */
.L_x_139:
[----:B0-----:R0:W1:Y:S02]  /*8be0*/  SYNCS.PHASECHK.TRANS64.TRYWAIT P0, [R6+URZ], R3 ;  /* 0x00000003060075a7 */ /* 0x001064000800017f */
[----:B-1----:R-:W-:Y:S05]  /*8bf0*/  @!P0 NANOSLEEP.SYNCS 0x989680 ;  /* 0x009896800000895d */ /* 0x002fea0003900000 */
[----:B------:R-:W1:Y:S02]  /*8c00*/  @!P0 SYNCS.PHASECHK.TRANS64 P0, [R6+URZ], R3 ;  /* 0x00000003060085a7 */ /* 0x000e64000800007f */
[----:B-1----:R-:W-:Y:S05]  /*8c10*/  @!P0 BRA `(.L_x_139) ;  /* 0xfffffffc00f08947 */ /* 0x002fea000383ffff */
[----:B------:R-:W-:Y:S05]  /*8c20*/  BRA `(.L_x_180) ;  /* 0xffffffe800cc7947 */ /* 0x000fea000383ffff */
.L_x_140:
[----:B0-----:R0:W1:Y:S02]  /*8c30*/  SYNCS.PHASECHK.TRANS64.TRYWAIT P0, [R7+URZ], R4 ;  /* 0x00000004070075a7 */ /* 0x001064000800017f */
[----:B-1----:R-:W-:Y:S05]  /*8c40*/  @!P0 NANOSLEEP.SYNCS 0x989680 ;  /* 0x009896800000895d */ /* 0x002fea0003900000 */
[----:B------:R-:W1:Y:S02]  /*8c50*/  @!P0 SYNCS.PHASECHK.TRANS64 P0, [R7+URZ], R4 ;  /* 0x00000004070085a7 */ /* 0x000e64000800007f */
[----:B-1----:R-:W-:Y:S05]  /*8c60*/  @!P0 BRA `(.L_x_140) ;  /* 0xfffffffc00f08947 */ /* 0x002fea000383ffff */
[----:B------:R-:W-:Y:S05]  /*8c70*/  BRA `(.L_x_181) ;  /* 0xffffffe800dc7947 */ /* 0x000fea000383ffff */
.L_x_141:
[----:B0-----:R0:W1:Y:S02]  /*8c80*/  SYNCS.PHASECHK.TRANS64.TRYWAIT P0, [R6+URZ], R5 ;  /* 0x00000005060075a7 */ /* 0x001064000800017f */
[----:B-1----:R-:W-:Y:S05]  /*8c90*/  @!P0 NANOSLEEP.SYNCS 0x989680 ;  /* 0x009896800000895d */ /* 0x002fea0003900000 */
[----:B------:R-:W1:Y:S02]  /*8ca0*/  @!P0 SYNCS.PHASECHK.TRANS64 P0, [R6+URZ], R5 ;  /* 0x00000005060085a7 */ /* 0x000e64000800007f */
[----:B-1----:R-:W-:Y:S05]  /*8cb0*/  @!P0 BRA `(.L_x_141) ;  /* 0xfffffffc00f08947 */ /* 0x002fea000383ffff */
[----:B------:R-:W-:Y:S05]  /*8cc0*/  BRA `(.L_x_182) ;  /* 0xffffffe800ec7947 */ /* 0x000fea000383ffff */
.L_x_142:
[----:B0-----:R0:W1:Y:S02]  /*8cd0*/  SYNCS.PHASECHK.TRANS64.TRYWAIT P0, [R9+URZ], R4 ;  /* 0x00000004090075a7 */ /* 0x001064000800017f */
[----:B-1----:R-:W-:Y:S05]  /*8ce0*/  @!P0 NANOSLEEP.SYNCS 0x989680 ;  /* 0x009896800000895d */ /* 0x002fea0003900000 */
[----:B------:R-:W1:Y:S02]  /*8cf0*/  @!P0 SYNCS.PHASECHK.TRANS64 P0, [R9+URZ], R4 ;  /* 0x00000004090085a7 */ /* 0x000e64000800007f */
[----:B-1----:R-:W-:Y:S05]  /*8d00*/  @!P0 BRA `(.L_x_142) ;  /* 0xfffffffc00f08947 */ /* 0x002fea000383ffff */
[----:B------:R-:W-:Y:S05]  /*8d10*/  BRA `(.L_x_183) ;  /* 0xffffffe800fc7947 */ /* 0x000fea000383ffff */
.L_x_143:
[----:B0-----:R0:W1:Y:S02]  /*8d20*/  SYNCS.PHASECHK.TRANS64.TRYWAIT P0, [R6+URZ], R5 ;  /* 0x00000005060075a7 */ /* 0x001064000800017f */
[----:B-1----:R-:W-:Y:S05]  /*8d30*/  @!P0 NANOSLEEP.SYNCS 0x989680 ;  /* 0x009896800000895d */ /* 0x002fea0003900000 */
[----:B------:R-:W1:Y:S02]  /*8d40*/  @!P0 SYNCS.PHASECHK.TRANS64 P0, [R6+URZ], R5 ;  /* 0x00000005060085a7 */ /* 0x000e64000800007f */
[----:B-1----:R-:W-:Y:S05]  /*8d50*/  @!P0 BRA `(.L_x_143) ;  /* 0xfffffffc00f08947 */ /* 0x002fea000383ffff */
[----:B------:R-:W-:Y:S05]  /*8d60*/  BRA `(.L_x_184) ;  /* 0xffffffec000c7947 */ /* 0x000fea000383ffff */
.L_x_144:
[----:B0-----:R0:W1:Y:S02]  /*8d70*/  SYNCS.PHASECHK.TRANS64.TRYWAIT P0, [R9+URZ], R4 ;  /* 0x00000004090075a7 */ /* 0x001064000800017f */
[----:B-1----:R-:W-:Y:S05]  /*8d80*/  @!P0 NANOSLEEP.SYNCS 0x989680 ;  /* 0x009896800000895d */ /* 0x002fea0003900000 */
[----:B------:R-:W1:Y:S02]  /*8d90*/  @!P0 SYNCS.PHASECHK.TRANS64 P0, [R9+URZ], R4 ;  /* 0x00000004090085a7 */ /* 0x000e64000800007f */
[----:B-1----:R-:W-:Y:S05]  /*8da0*/  @!P0 BRA `(.L_x_144) ;  /* 0xfffffffc00f08947 */ /* 0x002fea000383ffff */
[----:B------:R-:W-:Y:S05]  /*8db0*/  BRA `(.L_x_185) ;  /* 0xffffffec001c7947 */ /* 0x000fea000383ffff */
.L_x_145:
[----:B0-----:R0:W1:Y:S02]  /*8dc0*/  SYNCS.PHASECHK.TRANS64.TRYWAIT P0, [R6+URZ], R5 ;  /* 0x00000005060075a7 */ /* 0x001064000800017f */
[----:B-1----:R-:W-:Y:S05]  /*8dd0*/  @!P0 NANOSLEEP.SYNCS 0x989680 ;  /* 0x009896800000895d */ /* 0x002fea0003900000 */
[----:B------:R-:W1:Y:S02]  /*8de0*/  @!P0 SYNCS.PHASECHK.TRANS64 P0, [R6+URZ], R5 ;  /* 0x00000005060085a7 */ /* 0x000e64000800007f */
[----:B-1----:R-:W-:Y:S05]  /*8df0*/  @!P0 BRA `(.L_x_145) ;  /* 0xfffffffc00f08947 */ /* 0x002fea000383ffff */
[----:B------:R-:W-:Y:S05]  /*8e00*/  BRA `(.L_x_186) ;  /* 0xffffffec002c7947 */ /* 0x000fea000383ffff */
.L_x_146:
[----:B0-----:R0:W1:Y:S02]  /*8e10*/  SYNCS.PHASECHK.TRANS64.TRYWAIT P0, [R9+URZ], R4 ;  /* 0x00000004090075a7 */ /* 0x001064000800017f */
[----:B-1----:R-:W-:Y:S05]  /*8e20*/  @!P0 NANOSLEEP.SYNCS 0x989680 ;  /* 0x009896800000895d */ /* 0x002fea0003900000 */
[----:B------:R-:W1:Y:S02]  /*8e30*/  @!P0 SYNCS.PHASECHK.TRANS64 P0, [R9+URZ], R4 ;  /* 0x00000004090085a7 */ /* 0x000e64000800007f */
[----:B-1----:R-:W-:Y:S05]  /*8e40*/  @!P0 BRA `(.L_x_146) ;  /* 0xfffffffc00f08947 */ /* 0x002fea000383ffff */
[----:B------:R-:W-:Y:S05]  /*8e50*/  BRA `(.L_x_187) ;  /* 0xffffffec003c7947 */ /* 0x000fea000383ffff */
.L_x_147:
[----:B0-----:R0:W1:Y:S02]  /*8e60*/  SYNCS.PHASECHK.TRANS64.TRYWAIT P0, [R6+URZ], R5 ;  /* 0x00000005060075a7 */ /* 0x001064000800017f */
[----:B-1----:R-:W-:Y:S05]  /*8e70*/  @!P0 NANOSLEEP.SYNCS 0x989680 ;  /* 0x009896800000895d */ /* 0x002fea0003900000 */
[----:B------:R-:W1:Y:S02]  /*8e80*/  @!P0 SYNCS.PHASECHK.TRANS64 P0, [R6+URZ], R5 ;  /* 0x00000005060085a7 */ /* 0x000e64000800007f */
[----:B-1----:R-:W-:Y:S05]  /*8e90*/  @!P0 BRA `(.L_x_147) ;  /* 0xfffffffc00f08947 */ /* 0x002fea000383ffff */
[----:B------:R-:W-:Y:S05]  /*8ea0*/  BRA `(.L_x_188) ;  /* 0xffffffec004c7947 */ /* 0x000fea000383ffff */
.L_x_148:
[----:B0-----:R0:W1:Y:S02]  /*8eb0*/  SYNCS.PHASECHK.TRANS64.TRYWAIT P0, [R9+URZ], R4 ;  /* 0x00000004090075a7 */ /* 0x001064000800017f */
[----:B-1----:R-:W-:Y:S05]  /*8ec0*/  @!P0 NANOSLEEP.SYNCS 0x989680 ;  /* 0x009896800000895d */ /* 0x002fea0003900000 */
[----:B------:R-:W1:Y:S02]  /*8ed0*/  @!P0 SYNCS.PHASECHK.TRANS64 P0, [R9+URZ], R4 ;  /* 0x00000004090085a7 */ /* 0x000e64000800007f */
[----:B-1----:R-:W-:Y:S05]  /*8ee0*/  @!P0 BRA `(.L_x_148) ;  /* 0xfffffffc00f08947 */ /* 0x002fea000383ffff */
[----:B------:R-:W-:Y:S05]  /*8ef0*/  BRA `(.L_x_189) ;  /* 0xffffffec005c7947 */ /* 0x000fea000383ffff */
.L_x_149:
[----:B0-----:R0:W1:Y:S02]  /*8f00*/  SYNCS.PHASECHK.TRANS64.TRYWAIT P0, [R6+URZ], R5 ;  /* 0x00000005060075a7 */ /* 0x001064000800017f */
[----:B-1----:R-:W-:Y:S05]  /*8f10*/  @!P0 NANOSLEEP.SYNCS 0x989680 ;  /* 0x009896800000895d */ /* 0x002fea0003900000 */
[----:B------:R-:W1:Y:S02]  /*8f20*/  @!P0 SYNCS.PHASECHK.TRANS64 P0, [R6+URZ], R5 ;  /* 0x00000005060085a7 */ /* 0x000e64000800007f */
[----:B-1----:R-:W-:Y:S05]  /*8f30*/  @!P0 BRA `(.L_x_149) ;  /* 0xfffffffc00f08947 */ /* 0x002fea000383ffff */
[----:B------:R-:W-:Y:S05]  /*8f40*/  BRA `(.L_x_190) ;  /* 0xffffffec006c7947 */ /* 0x000fea000383ffff */
.L_x_150:
[----:B0-----:R0:W1:Y:S02]  /*8f50*/  SYNCS.PHASECHK.TRANS64.TRYWAIT P0, [R9+URZ], R4 ;  /* 0x00000004090075a7 */ /* 0x001064000800017f */
[----:B-1----:R-:W-:Y:S05]  /*8f60*/  @!P0 NANOSLEEP.SYNCS 0x989680 ;  /* 0x009896800000895d */ /* 0x002fea0003900000 */
[----:B------:R-:W1:Y:S02]  /*8f70*/  @!P0 SYNCS.PHASECHK.TRANS64 P0, [R9+URZ], R4 ;  /* 0x00000004090085a7 */ /* 0x000e64000800007f */
[----:B-1----:R-:W-:Y:S05]  /*8f80*/  @!P0 BRA `(.L_x_150) ;  /* 0xfffffffc00f08947 */ /* 0x002fea000383ffff */
[----:B------:R-:W-:Y:S05]  /*8f90*/  BRA `(.L_x_191) ;  /* 0xffffffec007c7947 */ /* 0x000fea000383ffff */
.L_x_151:
[----:B0-----:R0:W1:Y:S02]  /*8fa0*/  SYNCS.PHASECHK.TRANS64.TRYWAIT P0, [R6+URZ], R5 ;  /* 0x00000005060075a7 */ /* 0x001064000800017f */
[----:B-1----:R-:W-:Y:S05]  /*8fb0*/  @!P0 NANOSLEEP.SYNCS 0x989680 ;  /* 0x009896800000895d */ /* 0x002fea0003900000 */
[----:B------:R-:W1:Y:S02]  /*8fc0*/  @!P0 SYNCS.PHASECHK.TRANS64 P0, [R6+URZ], R5 ;  /* 0x00000005060085a7 */ /* 0x000e64000800007f */
[----:B-1----:R-:W-:Y:S05]  /*8fd0*/  @!P0 BRA `(.L_x_151) ;  /* 0xfffffffc00f08947 */ /* 0x002fea000383ffff */
[----:B------:R-:W-:Y:S05]  /*8fe0*/  BRA `(.L_x_192) ;  /* 0xffffffec008c7947 */ /* 0x000fea000383ffff */
.L_x_152:
[----:B0-----:R0:W1:Y:S02]  /*8ff0*/  SYNCS.PHASECHK.TRANS64.TRYWAIT P0, [R9+URZ], R4 ;  /* 0x00000004090075a7 */ /* 0x001064000800017f */
[----:B-1----:R-:W-:Y:S05]  /*9000*/  @!P0 NANOSLEEP.SYNCS 0x989680 ;  /* 0x009896800000895d */ /* 0x002fea0003900000 */
[----:B------:R-:W1:Y:S02]  /*9010*/  @!P0 SYNCS.PHASECHK.TRANS64 P0, [R9+URZ], R4 ;  /* 0x00000004090085a7 */ /* 0x000e64000800007f */
[----:B-1----:R-:W-:Y:S05]  /*9020*/  @!P0 BRA `(.L_x_152) ;  /* 0xfffffffc00f08947 */ /* 0x002fea000383ffff */
[----:B------:R-:W-:Y:S05]  /*9030*/  BRA `(.L_x_193) ;  /* 0xffffffec009c7947 */ /* 0x000fea000383ffff */
.L_x_153:
[----:B0-----:R0:W1:Y:S02]  /*9040*/  SYNCS.PHASECHK.TRANS64.TRYWAIT P0, [R6+URZ], R5 ;  /* 0x00000005060075a7 */ /* 0x001064000800017f */
[----:B-1----:R-:W-:Y:S05]  /*9050*/  @!P0 NANOSLEEP.SYNCS 0x989680 ;  /* 0x009896800000895d */ /* 0x002fea0003900000 */
[----:B------:R-:W1:Y:S02]  /*9060*/  @!P0 SYNCS.PHASECHK.TRANS64 P0, [R6+URZ], R5 ;  /* 0x00000005060085a7 */ /* 0x000e64000800007f */
[----:B-1----:R-:W-:Y:S05]  /*9070*/  @!P0 BRA `(.L_x_153) ;  /* 0xfffffffc00f08947 */ /* 0x002fea000383ffff */
[----:B------:R-:W-:Y:S05]  /*9080*/  BRA `(.L_x_194) ;  /* 0xffffffec00ac7947 */ /* 0x000fea000383ffff */
.L_x_154:
[----:B0-----:R0:W1:Y:S02]  /*9090*/  SYNCS.PHASECHK.TRANS64.TRYWAIT P0, [R9+URZ], R4 ;  /* 0x00000004090075a7 */ /* 0x001064000800017f */
[----:B-1----:R-:W-:Y:S05]  /*90a0*/  @!P0 NANOSLEEP.SYNCS 0x989680 ;  /* 0x009896800000895d */ /* 0x002fea0003900000 */
[----:B------:R-:W1:Y:S02]  /*90b0*/  @!P0 SYNCS.PHASECHK.TRANS64 P0, [R9+URZ], R4 ;  /* 0x00000004090085a7 */ /* 0x000e64000800007f */
[----:B-1----:R-:W-:Y:S05]  /*90c0*/  @!P0 BRA `(.L_x_154) ;  /* 0xfffffffc00f08947 */ /* 0x002fea000383ffff */
[----:B------:R-:W-:Y:S05]  /*90d0*/  BRA `(.L_x_195) ;  /* 0xffffffec00bc7947 */ /* 0x000fea000383ffff */
.L_x_155:
[----:B0-----:R0:W1:Y:S02]  /*90e0*/  SYNCS.PHASECHK.TRANS64.TRYWAIT P0, [R6+URZ], R5 ;  /* 0x00000005060075a7 */ /* 0x001064000800017f */
[----:B-1----:R-:W-:Y:S05]  /*90f0*/  @!P0 NANOSLEEP.SYNCS 0x989680 ;  /* 0x009896800000895d */ /* 0x002fea0003900000 */
[----:B------:R-:W1:Y:S02]  /*9100*/  @!P0 SYNCS.PHASECHK.TRANS64 P0, [R6+URZ], R5 ;  /* 0x00000005060085a7 */ /* 0x000e64000800007f */
[----:B-1----:R-:W-:Y:S05]  /*9110*/  @!P0 BRA `(.L_x_155) ;  /* 0xfffffffc00f08947 */ /* 0x002fea000383ffff */
[----:B------:R-:W-:Y:S05]  /*9120*/  BRA `(.L_x_196) ;  /* 0xffffffec00cc7947 */ /* 0x000fea000383ffff */
.L_x_156:
[----:B0-----:R0:W1:Y:S02]  /*9130*/  SYNCS.PHASECHK.TRANS64.TRYWAIT P0, [R9+URZ], R4 ;  /* 0x00000004090075a7 */ /* 0x001064000800017f */
[----:B-1----:R-:W-:Y:S05]  /*9140*/  @!P0 NANOSLEEP.SYNCS 0x989680 ;  /* 0x009896800000895d */ /* 0x002fea0003900000 */
[----:B------:R-:W1:Y:S02]  /*9150*/  @!P0 SYNCS.PHASECHK.TRANS64 P0, [R9+URZ], R4 ;  /* 0x00000004090085a7 */ /* 0x000e64000800007f */
[----:B-1----:R-:W-:Y:S05]  /*9160*/  @!P0 BRA `(.L_x_156) ;  /* 0xfffffffc00f08947 */ /* 0x002fea000383ffff */
[----:B------:R-:W-:Y:S05]  /*9170*/  BRA `(.L_x_197) ;  /* 0xffffffec00dc7947 */ /* 0x000fea000383ffff */
.L_x_157:
[----:B0-----:R0:W1:Y:S02]  /*9180*/  SYNCS.PHASECHK.TRANS64.TRYWAIT P0, [R6+URZ], R5 ;  /* 0x00000005060075a7 */ /* 0x001064000800017f */
[----:B-1----:R-:W-:Y:S05]  /*9190*/  @!P0 NANOSLEEP.SYNCS 0x989680 ;  /* 0x009896800000895d */ /* 0x002fea0003900000 */
[----:B------:R-:W1:Y:S02]  /*91a0*/  @!P0 SYNCS.PHASECHK.TRANS64 P0, [R6+URZ], R5 ;  /* 0x00000005060085a7 */ /* 0x000e64000800007f */
[----:B-1----:R-:W-:Y:S05]  /*91b0*/  @!P0 BRA `(.L_x_157) ;  /* 0xfffffffc00f08947 */ /* 0x002fea000383ffff */
[----:B------:R-:W-:Y:S05]  /*91c0*/  BRA `(.L_x_198) ;  /* 0xffffffec00ec7947 */ /* 0x000fea000383ffff */
.L_x_158:
[----:B0-----:R0:W1:Y:S02]  /*91d0*/  SYNCS.PHASECHK.TRANS64.TRYWAIT P0, [R9+URZ], R4 ;  /* 0x00000004090075a7 */ /* 0x001064000800017f */
[----:B-1----:R-:W-:Y:S05]  /*91e0*/  @!P0 NANOSLEEP.SYNCS 0x989680 ;  /* 0x009896800000895d */ /* 0x002fea0003900000 */
[----:B------:R-:W1:Y:S02]  /*91f0*/  @!P0 SYNCS.PHASECHK.TRANS64 P0, [R9+URZ], R4 ;  /* 0x00000004090085a7 */ /* 0x000e64000800007f */
[----:B-1----:R-:W-:Y:S05]  /*9200*/  @!P0 BRA `(.L_x_158) ;  /* 0xfffffffc00f08947 */ /* 0x002fea000383ffff */
[----:B------:R-:W-:Y:S05]  /*9210*/  BRA `(.L_x_199) ;  /* 0xffffffec00fc7947 */ /* 0x000fea000383ffff */
.L_x_159:
[----:B0-----:R0:W1:Y:S02]  /*9220*/  SYNCS.PHASECHK.TRANS64.TRYWAIT P0, [R6+URZ], R5 ;  /* 0x00000005060075a7 */ /* 0x001064000800017f */
[----:B-1----:R-:W-:Y:S05]  /*9230*/  @!P0 NANOSLEEP.SYNCS 0x989680 ;  /* 0x009896800000895d */ /* 0x002fea0003900000 */
[----:B------:R-:W1:Y:S02]  /*9240*/  @!P0 SYNCS.PHASECHK.TRANS64 P0, [R6+URZ], R5 ;  /* 0x00000005060085a7 */ /* 0x000e64000800007f */
[----:B-1----:R-:W-:Y:S05]  /*9250*/  @!P0 BRA `(.L_x_159) ;  /* 0xfffffffc00f08947 */ /* 0x002fea000383ffff */
[----:B------:R-:W-:Y:S05]  /*9260*/  BRA `(.L_x_200) ;  /* 0xfffffff0000c7947 */ /* 0x000fea000383ffff */
.L_x_160:
[----:B0-----:R0:W1:Y:S02]  /*9270*/  SYNCS.PHASECHK.TRANS64.TRYWAIT P0, [R9+URZ], R4 ;  /* 0x00000004090075a7 */ /* 0x001064000800017f */
[----:B-1----:R-:W-:Y:S05]  /*9280*/  @!P0 NANOSLEEP.SYNCS 0x989680 ;  /* 0x009896800000895d */ /* 0x002fea0003900000 */
[----:B------:R-:W1:Y:S02]  /*9290*/  @!P0 SYNCS.PHASECHK.TRANS64 P0, [R9+URZ], R4 ;  /* 0x00000004090085a7 */ /* 0x000e64000800007f */
[----:B-1----:R-:W-:Y:S05]  /*92a0*/  @!P0 BRA `(.L_x_160) ;  /* 0xfffffffc00f08947 */ /* 0x002fea000383ffff */
[----:B------:R-:W-:Y:S05]  /*92b0*/  BRA `(.L_x_201) ;  /* 0xfffffff0001c7947 */ /* 0x000fea000383ffff */
.L_x_161:
[----:B0-----:R0:W1:Y:S02]  /*92c0*/  SYNCS.PHASECHK.TRANS64.TRYWAIT P0, [R6+URZ], R5 ;  /* 0x00000005060075a7 */ /* 0x001064000800017f */
[----:B-1----:R-:W-:Y:S05]  /*92d0*/  @!P0 NANOSLEEP.SYNCS 0x989680 ;  /* 0x009896800000895d */ /* 0x002fea0003900000 */
[----:B------:R-:W1:Y:S02]  /*92e0*/  @!P0 SYNCS.PHASECHK.TRANS64 P0, [R6+URZ], R5 ;  /* 0x00000005060085a7 */ /* 0x000e64000800007f */
[----:B-1----:R-:W-:Y:S05]  /*92f0*/  @!P0 BRA `(.L_x_161) ;  /* 0xfffffffc00f08947 */ /* 0x002fea000383ffff */
[----:B------:R-:W-:Y:S05]  /*9300*/  BRA `(.L_x_202) ;  /* 0xfffffff0002c7947 */ /* 0x000fea000383ffff */
.L_x_162:
[----:B0-----:R0:W1:Y:S02]  /*9310*/  SYNCS.PHASECHK.TRANS64.TRYWAIT P0, [R9+URZ], R4 ;  /* 0x00000004090075a7 */ /* 0x001064000800017f */
[----:B-1----:R-:W-:Y:S05]  /*9320*/  @!P0 NANOSLEEP.SYNCS 0x989680 ;  /* 0x009896800000895d */ /* 0x002fea0003900000 */
[----:B------:R-:W1:Y:S02]  /*9330*/  @!P0 SYNCS.PHASECHK.TRANS64 P0, [R9+URZ], R4 ;  /* 0x00000004090085a7 */ /* 0x000e64000800007f */
[----:B-1----:R-:W-:Y:S05]  /*9340*/  @!P0 BRA `(.L_x_162) ;  /* 0xfffffffc00f08947 */ /* 0x002fea000383ffff */
[----:B------:R-:W-:Y:S05]  /*9350*/  BRA `(.L_x_203) ;  /* 0xfffffff0003c7947 */ /* 0x000fea000383ffff */
.L_x_163:
[----:B0-----:R0:W1:Y:S02]  /*9360*/  SYNCS.PHASECHK.TRANS64.TRYWAIT P0, [R6+URZ], R5 ;  /* 0x00000005060075a7 */ /* 0x001064000800017f */
[----:B-1----:R-:W-:Y:S05]  /*9370*/  @!P0 NANOSLEEP.SYNCS 0x989680 ;  /* 0x009896800000895d */ /* 0x002fea0003900000 */
[----:B------:R-:W1:Y:S02]  /*9380*/  @!P0 SYNCS.PHASECHK.TRANS64 P0, [R6+URZ], R5 ;  /* 0x00000005060085a7 */ /* 0x000e64000800007f */
[----:B-1----:R-:W-:Y:S05]  /*9390*/  @!P0 BRA `(.L_x_163) ;  /* 0xfffffffc00f08947 */ /* 0x002fea000383ffff */
[----:B------:R-:W-:Y:S05]  /*93a0*/  BRA `(.L_x_204) ;  /* 0xfffffff0004c7947 */ /* 0x000fea000383ffff */
.L_x_164:
[----:B0-----:R0:W1:Y:S02]  /*93b0*/  SYNCS.PHASECHK.TRANS64.TRYWAIT P0, [R9+URZ], R4 ;  /* 0x00000004090075a7 */ /* 0x001064000800017f */
[----:B-1----:R-:W-:Y:S05]  /*93c0*/  @!P0 NANOSLEEP.SYNCS 0x989680 ;  /* 0x009896800000895d */ /* 0x002fea0003900000 */
[----:B------:R-:W1:Y:S02]  /*93d0*/  @!P0 SYNCS.PHASECHK.TRANS64 P0, [R9+URZ], R4 ;  /* 0x00000004090085a7 */ /* 0x000e64000800007f */
[----:B-1----:R-:W-:Y:S05]  /*93e0*/  @!P0 BRA `(.L_x_164) ;  /* 0xfffffffc00f08947 */ /* 0x002fea000383ffff */
[----:B------:R-:W-:Y:S05]  /*93f0*/  BRA `(.L_x_205) ;  /* 0xfffffff0005c7947 */ /* 0x000fea000383ffff */
.L_x_165:
[----:B0-----:R0:W1:Y:S02]  /*9400*/  SYNCS.PHASECHK.TRANS64.TRYWAIT P0, [R6+URZ], R5 ;  /* 0x00000005060075a7 */ /* 0x001064000800017f */
[----:B-1----:R-:W-:Y:S05]  /*9410*/  @!P0 NANOSLEEP.SYNCS 0x989680 ;  /* 0x009896800000895d */ /* 0x002fea0003900000 */
[----:B------:R-:W1:Y:S02]  /*9420*/  @!P0 SYNCS.PHASECHK.TRANS64 P0, [R6+URZ], R5 ;  /* 0x00000005060085a7 */ /* 0x000e64000800007f */
[----:B-1----:R-:W-:Y:S05]  /*9430*/  @!P0 BRA `(.L_x_165) ;  /* 0xfffffffc00f08947 */ /* 0x002fea000383ffff */
[----:B------:R-:W-:Y:S05]  /*9440*/  BRA `(.L_x_206) ;  /* 0xfffffff0006c7947 */ /* 0x000fea000383ffff */
.L_x_166:
[----:B0-----:R0:W1:Y:S02]  /*9450*/  SYNCS.PHASECHK.TRANS64.TRYWAIT P0, [R9+URZ], R4 ;  /* 0x00000004090075a7 */ /* 0x001064000800017f */
[----:B-1----:R-:W-:Y:S05]  /*9460*/  @!P0 NANOSLEEP.SYNCS 0x989680 ;  /* 0x009896800000895d */ /* 0x002fea0003900000 */
[----:B------:R-:W1:Y:S02]  /*9470*/  @!P0 SYNCS.PHASECHK.TRANS64 P0, [R9+URZ], R4 ;  /* 0x00000004090085a7 */ /* 0x000e64000800007f */
[----:B-1----:R-:W-:Y:S05]  /*9480*/  @!P0 BRA `(.L_x_166) ;  /* 0xfffffffc00f08947 */ /* 0x002fea000383ffff */
[----:B------:R-:W-:Y:S05]  /*9490*/  BRA `(.L_x_207) ;  /* 0xfffffff0007c7947 */ /* 0x000fea000383ffff */
.L_x_167:
[----:B0-----:R0:W1:Y:S02]  /*94a0*/  SYNCS.PHASECHK.TRANS64.TRYWAIT P0, [R6+URZ], R5 ;  /* 0x00000005060075a7 */ /* 0x001064000800017f */
[----:B-1----:R-:W-:Y:S05]  /*94b0*/  @!P0 NANOSLEEP.SYNCS 0x989680 ;  /* 0x009896800000895d */ /* 0x002fea0003900000 */
[----:B------:R-:W1:Y:S02]  /*94c0*/  @!P0 SYNCS.PHASECHK.TRANS64 P0, [R6+URZ], R5 ;  /* 0x00000005060085a7 */ /* 0x000e64000800007f */
[----:B-1----:R-:W-:Y:S05]  /*94d0*/  @!P0 BRA `(.L_x_167) ;  /* 0xfffffffc00f08947 */ /* 0x002fea000383ffff */
[----:B------:R-:W-:Y:S05]  /*94e0*/  BRA `(.L_x_208) ;  /* 0xfffffff0008c7947 */ /* 0x000fea000383ffff */
.L_x_168:
[----:B0-----:R0:W1:Y:S02]  /*94f0*/  SYNCS.PHASECHK.TRANS64.TRYWAIT P0, [R9+URZ], R4 ;  /* 0x00000004090075a7 */ /* 0x001064000800017f */
[----:B-1----:R-:W-:Y:S05]  /*9500*/  @!P0 NANOSLEEP.SYNCS 0x989680 ;  /* 0x009896800000895d */ /* 0x002fea0003900000 */
[----:B------:R-:W1:Y:S02]  /*9510*/  @!P0 SYNCS.PHASECHK.TRANS64 P0, [R9+URZ], R4 ;  /* 0x00000004090085a7 */ /* 0x000e64000800007f */
[----:B-1----:R-:W-:Y:S05]  /*9520*/  @!P0 BRA `(.L_x_168) ;  /* 0xfffffffc00f08947 */ /* 0x002fea000383ffff */
[----:B------:R-:W-:Y:S05]  /*9530*/  BRA `(.L_x_209) ;  /* 0xfffffff0009c7947 */ /* 0x000fea000383ffff */
.L_x_169:
[----:B0-----:R0:W1:Y:S02]  /*9540*/  SYNCS.PHASECHK.TRANS64.TRYWAIT P0, [R6+URZ], R5 ;  /* 0x00000005060075a7 */ /* 0x001064000800017f */
[----:B-1----:R-:W-:Y:S05]  /*9550*/  @!P0 NANOSLEEP.SYNCS 0x989680 ;  /* 0x009896800000895d */ /* 0x002fea0003900000 */
[----:B------:R-:W1:Y:S02]  /*9560*/  @!P0 SYNCS.PHASECHK.TRANS64 P0, [R6+URZ], R5 ;  /* 0x00000005060085a7 */ /* 0x000e64000800007f */
[----:B-1----:R-:W-:Y:S05]  /*9570*/  @!P0 BRA `(.L_x_169) ;  /* 0xfffffffc00f08947 */ /* 0x002fea000383ffff */
[----:B------:R-:W-:Y:S05]  /*9580*/  BRA `(.L_x_210) ;  /* 0xfffffff000ac7947 */ /* 0x000fea000383ffff */
.L_x_170:
[----:B0-----:R0:W1:Y:S02]  /*9590*/  SYNCS.PHASECHK.TRANS64.TRYWAIT P0, [R9+URZ], R4 ;  /* 0x00000004090075a7 */ /* 0x001064000800017f */
[----:B-1----:R-:W-:Y:S05]  /*95a0*/  @!P0 NANOSLEEP.SYNCS 0x989680 ;  /* 0x009896800000895d */ /* 0x002fea0003900000 */
[----:B------:R-:W1:Y:S02]  /*95b0*/  @!P0 SYNCS.PHASECHK.TRANS64 P0, [R9+URZ], R4 ;  /* 0x00000004090085a7 */ /* 0x000e64000800007f */
[----:B-1----:R-:W-:Y:S05]  /*95c0*/  @!P0 BRA `(.L_x_170) ;  /* 0xfffffffc00f08947 */ /* 0x002fea000383ffff */
[----:B------:R-:W-:Y:S05]  /*95d0*/  BRA `(.L_x_211) ;  /* 0xfffffff000bc7947 */ /* 0x000fea000383ffff */
.L_x_171:
[----:B0-----:R0:W1:Y:S02]  /*95e0*/  SYNCS.PHASECHK.TRANS64.TRYWAIT P0, [R6+URZ], R5 ;  /* 0x00000005060075a7 */ /* 0x001064000800017f */
[----:B-1----:R-:W-:Y:S05]  /*95f0*/  @!P0 NANOSLEEP.SYNCS 0x989680 ;  /* 0x009896800000895d */ /* 0x002fea0003900000 */
[----:B------:R-:W1:Y:S02]  /*9600*/  @!P0 SYNCS.PHASECHK.TRANS64 P0, [R6+URZ], R5 ;  /* 0x00000005060085a7 */ /* 0x000e64000800007f */
[----:B-1----:R-:W-:Y:S05]  /*9610*/  @!P0 BRA `(.L_x_171) ;  /* 0xfffffffc00f08947 */ /* 0x002fea000383ffff */
[----:B------:R-:W-:Y:S05]  /*9620*/  BRA `(.L_x_212) ;  /* 0xfffffff000c47947 */ /* 0x000fea000383ffff */
.L_x_213:
[----:B------:R-:W-:-:S00]  /*9630*/  BRA `(.L_x_213) ;  /* 0xfffffffc00fc7947 */ /* 0x000fc0000383ffff */
[----:B------:R-:W-:-:S00]  /*9640*/  NOP ;  /* 0x0000000000007918 */ /* 0x000fc00000000000 */
        /* <DEDUP_REMOVED lines=11> */
.L_x_214:


//--------------------- .nv.shared._ZN7cutlass13device_kernelINS_4gemm6kernel13GemmUniversalIN4cute5tupleIJiiiiEEENS1_10collective13CollectiveMmaINS1_37MainloopSm90TmaGmmaWarpSpecializedFP8ILi34ENS5_IJNS4_1CILi1EEESB_SB_EEENS1_35KernelTmaWarpSpecializedCooperativeEEENS5_IJNSA_ILi128EEENSA_ILi80EEENSA_ILi32EEEEEENS_12float_e4m3_tENS5_IJlSB_lEEESJ_SK_NS4_8TiledMMAINS4_8MMA_AtomIJNS4_4SM904GMMA30MMA_64x16x32_F32E4M3E4M3_SS_TNILNSO_7ScaleInE1ELSQ_1EEEEEENS4_6LayoutINS5_IJNSA_ILi2EEESB_SB_EEENS5_IJSB_NSA_ILi0EEESW_EEEEENS5_IJNS4_10UnderscoreESZ_SZ_EEEEENS4_13SM90_TMA_LOADENS4_14ComposedLayoutINS4_7SwizzleILi1ELi4ELi3EEENS4_18smem_ptr_flag_bitsILi8EEENST_INS5_IJNSA_ILi8EEESH_EEENS5_IJSH_SB_EEEEEEEvNS4_8identityES12_S1C_vS1D_EENS_8epilogue10collective6detail29Sm90TmaWarpSpecializedAdapterINS1G_15DefaultEpilogueISJ_SK_SK_NS1F_6thread17LinearCombinationISJ_Li1EffLNS1K_9ScaleType4KindE0ELNS_15FloatRoundStyleE2ESJ_EENS1_15EpilogueDefaultEEEEEvvEEEEvNT_6ParamsE --------------------------
	.section	.nv.shared._ZN7cutlass13device_kernelINS_4gemm6kernel13GemmUniversalIN4cute5tupleIJiiiiEEENS1_10collective13CollectiveMmaINS1_37MainloopSm90TmaGmmaWarpSpecializedFP8ILi34ENS5_IJNS4_1CILi1EEESB_SB_EEENS1_35KernelTmaWarpSpecializedCooperativeEEENS5_IJNSA_ILi128EEENSA_ILi80EEENSA_ILi32EEEEEENS_12float_e4m3_tENS5_IJlSB_lEEESJ_SK_NS4_8TiledMMAINS4_8MMA_AtomIJNS4_4SM904GMMA30MMA_64x16x32_F32E4M3E4M3_SS_TNILNSO_7ScaleInE1ELSQ_1EEEEEENS4_6LayoutINS5_IJNSA_ILi2EEESB_SB_EEENS5_IJSB_NSA_ILi0EEESW_EEEEENS5_IJNS4_10UnderscoreESZ_SZ_EEEEENS4_13SM90_TMA_LOADENS4_14ComposedLayoutINS4_7SwizzleILi1ELi4ELi3EEENS4_18smem_ptr_flag_bitsILi8EEENST_INS5_IJNSA_ILi8EEESH_EEENS5_IJSH_SB_EEEEEEEvNS4_8identityES12_S1C_vS1D_EENS_8epilogue10collective6detail29Sm90TmaWarpSpecializedAdapterINS1G_15DefaultEpilogueISJ_SK_SK_NS1F_6thread17LinearCombinationISJ_Li1EffLNS1K_9ScaleType4KindE0ELNS_15FloatRoundStyleE2ESJ_EENS1_15EpilogueDefaultEEEEEvvEEEEvNT_6ParamsE,"aw",@nobits
	.sectionflags	@""
	.align	16
	.zero		1024


//--------------------- .nv.shared.reserved.0     --------------------------
	.section	.nv.shared.reserved.0,"aw",@nobits
	.weak		__nv_reservedSMEM_offset_0_alias
	.size		__nv_reservedSMEM_offset_0_alias, 0, 0
	.other		__nv_reservedSMEM_offset_0_alias,@"STO_CUDA_RESERVED_SHARED STV_DEFAULT"
__nv_reservedSMEM_offset_0_alias:
	.zero		0


//--------------------- .nv.global                --------------------------
	.section	.nv.global,"aw",@nobits
.nv.global:
	.type		_ZN40_INTERNAL_245ebe27_4_k_cu_61a822d2_141574cute1_E,@object
	.size		_ZN40_INTERNAL_245ebe27_4_k_cu_61a822d2_141574cute1_E,(_ZN40_INTERNAL_245ebe27_4_k_cu_61a822d2_141574cuda3std3__45__cpo6cbeginE - _ZN40_INTERNAL_245ebe27_4_k_cu_61a822d2_141574cute1_E)
_ZN40_INTERNAL_245ebe27_4_k_cu_61a822d2_141574cute1_E:
	.zero		1
	.type		_ZN40_INTERNAL_245ebe27_4_k_cu_61a822d2_141574cuda3std3__45__cpo6cbeginE,@object
	.size		_ZN40_INTERNAL_245ebe27_4_k_cu_61a822d2_141574cuda3std3__45__cpo6cbeginE,(_ZN40_INTERNAL_245ebe27_4_k_cu_61a822d2_141574cuda3std3__48in_placeE - _ZN40_INTERNAL_245ebe27_4_k_cu_61a822d2_141574cuda3std3__45__cpo6cbeginE)
_ZN40_INTERNAL_245ebe27_4_k_cu_61a822d2_141574cuda3std3__45__cpo6cbeginE:
	.zero		1
	.type		_ZN40_INTERNAL_245ebe27_4_k_cu_61a822d2_141574cuda3std3__48in_placeE,@object
	.size		_ZN40_INTERNAL_245ebe27_4_k_cu_61a822d2_141574cuda3std3__48in_placeE,(_ZN40_INTERNAL_245ebe27_4_k_cu_61a822d2_141574cuda3std6ranges3__45__cpo9iter_moveE - _ZN40_INTERNAL_245ebe27_4_k_cu_61a822d2_141574cuda3std3__48in_placeE)
_ZN40_INTERNAL_245ebe27_4_k_cu_61a822d2_141574cuda3std3__48in_placeE:
	.zero		1
	.type		_ZN40_INTERNAL_245ebe27_4_k_cu_61a822d2_141574cuda3std6ranges3__45__cpo9iter_moveE,@object
	.size		_ZN40_INTERNAL_245ebe27_4_k_cu_61a822d2_141574cuda3std6ranges3__45__cpo9iter_moveE,(_ZN40_INTERNAL_245ebe27_4_k_cu_61a822d2_141574cuda3std3__45__cpo5beginE - _ZN40_INTERNAL_245ebe27_4_k_cu_61a822d2_141574cuda3std6ranges3__45__cpo9iter_moveE)
_ZN40_INTERNAL_245ebe27_4_k_cu_61a822d2_141574cuda3std6ranges3__45__cpo9iter_moveE:
	.zero		1
	.type		_ZN40_INTERNAL_245ebe27_4_k_cu_61a822d2_141574cuda3std3__45__cpo5beginE,@object
	.size		_ZN40_INTERNAL_245ebe27_4_k_cu_61a822d2_141574cuda3std3__45__cpo5beginE,(_ZN40_INTERNAL_245ebe27_4_k_cu_61a822d2_141574cuda3std3__442_GLOBAL__N__245ebe27_4_k_cu_61a822d2_141576ignoreE - _ZN40_INTERNAL_245ebe27_4_k_cu_61a822d2_141574cuda3std3__45__cpo5beginE)
_ZN40_INTERNAL_245ebe27_4_k_cu_61a822d2_141574cuda3std3__45__cpo5beginE:
	.zero		1
	.type		_ZN40_INTERNAL_245ebe27_4_k_cu_61a822d2_141574cuda3std3__442_GLOBAL__N__245ebe27_4_k_cu_61a822d2_141576ignoreE,@object
	.size		_ZN40_INTERNAL_245ebe27_4_k_cu_61a822d2_141574cuda3std3__442_GLOBAL__N__245ebe27_4_k_cu_61a822d2_141576ignoreE,(_ZN40_INTERNAL_245ebe27_4_k_cu_61a822d2_141574cute7productE - _ZN40_INTERNAL_245ebe27_4_k_cu_61a822d2_141574cuda3std3__442_GLOBAL__N__245ebe27_4_k_cu_61a822d2_141576ignoreE)
_ZN40_INTERNAL_245ebe27_4_k_cu_61a822d2_141574cuda3std3__442_GLOBAL__N__245ebe27_4_k_cu_61a822d2_141576ignoreE:
	.zero		1
	.type		_ZN40_INTERNAL_245ebe27_4_k_cu_61a822d2_141574cute7productE,@object
	.size		_ZN40_INTERNAL_245ebe27_4_k_cu_61a822d2_141574cute7productE,(_ZN40_INTERNAL_245ebe27_4_k_cu_61a822d2_141574cuda3std3__45__cpo3endE - _ZN40_INTERNAL_245ebe27_4_k_cu_61a822d2_141574cute7productE)
_ZN40_INTERNAL_245ebe27_4_k_cu_61a822d2_141574cute7productE:
	.zero		1
	.type		_ZN40_INTERNAL_245ebe27_4_k_cu_61a822d2_141574cuda3std3__45__cpo3endE,@object
	.size		_ZN40_INTERNAL_245ebe27_4_k_cu_61a822d2_141574cuda3std3__45__cpo3endE,(_ZN40_INTERNAL_245ebe27_4_k_cu_61a822d2_141574cuda3std3__419piecewise_constructE - _ZN40_INTERNAL_245ebe27_4_k_cu_61a822d2_141574cuda3std3__45__cpo3endE)
_ZN40_INTERNAL_245ebe27_4_k_cu_61a822d2_141574cuda3std3__45__cpo3endE:
	.zero		1
	.type		_ZN40_INTERNAL_245ebe27_4_k_cu_61a822d2_141574cuda3std3__419piecewise_constructE,@object
	.size		_ZN40_INTERNAL_245ebe27_4_k_cu_61a822d2_141574cuda3std3__419piecewise_constructE,(_ZN40_INTERNAL_245ebe27_4_k_cu_61a822d2_141574cuda3std3__45__cpo4cendE - _ZN40_INTERNAL_245ebe27_4_k_cu_61a822d2_141574cuda3std3__419piecewise_constructE)
_ZN40_INTERNAL_245ebe27_4_k_cu_61a822d2_141574cuda3std3__419piecewise_constructE:
	.zero		1
	.type		_ZN40_INTERNAL_245ebe27_4_k_cu_61a822d2_141574cuda3std3__45__cpo4cendE,@object
	.size		_ZN40_INTERNAL_245ebe27_4_k_cu_61a822d2_141574cuda3std3__45__cpo4cendE,(_ZN40_INTERNAL_245ebe27_4_k_cu_61a822d2_141574cuda3std6ranges3__45__cpo4swapE - _ZN40_INTERNAL_245ebe27_4_k_cu_61a822d2_141574cuda3std3__45__cpo4cendE)
_ZN40_INTERNAL_245ebe27_4_k_cu_61a822d2_141574cuda3std3__45__cpo4cendE:
	.zero		1
	.type		_ZN40_INTERNAL_245ebe27_4_k_cu_61a822d2_141574cuda3std6ranges3__45__cpo4swapE,@object
	.size		_ZN40_INTERNAL_245ebe27_4_k_cu_61a822d2_141574cuda3std6ranges3__45__cpo4swapE,(.L_7 - _ZN40_INTERNAL_245ebe27_4_k_cu_61a822d2_141574cuda3std6ranges3__45__cpo4swapE)
_ZN40_INTERNAL_245ebe27_4_k_cu_61a822d2_141574cuda3std6ranges3__45__cpo4swapE:
	.zero		1
.L_7:


//--------------------- .nv.constant0._ZN7cutlass13device_kernelINS_4gemm6kernel13GemmUniversalIN4cute5tupleIJiiiiEEENS1_10collective13CollectiveMmaINS1_37MainloopSm90TmaGmmaWarpSpecializedFP8ILi34ENS5_IJNS4_1CILi1EEESB_SB_EEENS1_35KernelTmaWarpSpecializedCooperativeEEENS5_IJNSA_ILi128EEENSA_ILi80EEENSA_ILi32EEEEEENS_12float_e4m3_tENS5_IJlSB_lEEESJ_SK_NS4_8TiledMMAINS4_8MMA_AtomIJNS4_4SM904GMMA30MMA_64x16x32_F32E4M3E4M3_SS_TNILNSO_7ScaleInE1ELSQ_1EEEEEENS4_6LayoutINS5_IJNSA_ILi2EEESB_SB_EEENS5_IJSB_NSA_ILi0EEESW_EEEEENS5_IJNS4_10UnderscoreESZ_SZ_EEEEENS4_13SM90_TMA_LOADENS4_14ComposedLayoutINS4_7SwizzleILi1ELi4ELi3EEENS4_18smem_ptr_flag_bitsILi8EEENST_INS5_IJNSA_ILi8EEESH_EEENS5_IJSH_SB_EEEEEEEvNS4_8identityES12_S1C_vS1D_EENS_8epilogue10collective6detail29Sm90TmaWarpSpecializedAdapterINS1G_15DefaultEpilogueISJ_SK_SK_NS1F_6thread17LinearCombinationISJ_Li1EffLNS1K_9ScaleType4KindE0ELNS_15FloatRoundStyleE2ESJ_EENS1_15EpilogueDefaultEEEEEvvEEEEvNT_6ParamsE --------------------------
	.section	.nv.constant0._ZN7cutlass13device_kernelINS_4gemm6kernel13GemmUniversalIN4cute5tupleIJiiiiEEENS1_10collective13CollectiveMmaINS1_37MainloopSm90TmaGmmaWarpSpecializedFP8ILi34ENS5_IJNS4_1CILi1EEESB_SB_EEENS1_35KernelTmaWarpSpecializedCooperativeEEENS5_IJNSA_ILi128EEENSA_ILi80EEENSA_ILi32EEEEEENS_12float_e4m3_tENS5_IJlSB_lEEESJ_SK_NS4_8TiledMMAINS4_8MMA_AtomIJNS4_4SM904GMMA30MMA_64x16x32_F32E4M3E4M3_SS_TNILNSO_7ScaleInE1ELSQ_1EEEEEENS4_6LayoutINS5_IJNSA_ILi2EEESB_SB_EEENS5_IJSB_NSA_ILi0EEESW_EEEEENS5_IJNS4_10UnderscoreESZ_SZ_EEEEENS4_13SM90_TMA_LOADENS4_14ComposedLayoutINS4_7SwizzleILi1ELi4ELi3EEENS4_18smem_ptr_flag_bitsILi8EEENST_INS5_IJNSA_ILi8EEESH_EEENS5_IJSH_SB_EEEEEEEvNS4_8identityES12_S1C_vS1D_EENS_8epilogue10collective6detail29Sm90TmaWarpSpecializedAdapterINS1G_15DefaultEpilogueISJ_SK_SK_NS1F_6thread17LinearCombinationISJ_Li1EffLNS1K_9ScaleType4KindE0ELNS_15FloatRoundStyleE2ESJ_EENS1_15EpilogueDefaultEEEEEvvEEEEvNT_6ParamsE,"a",@progbits
	.sectionflags	@""
	.align	4
.nv.constant0._ZN7cutlass13device_kernelINS_4gemm6kernel13GemmUniversalIN4cute5tupleIJiiiiEEENS1_10collective13CollectiveMmaINS1_37MainloopSm90TmaGmmaWarpSpecializedFP8ILi34ENS5_IJNS4_1CILi1EEESB_SB_EEENS1_35KernelTmaWarpSpecializedCooperativeEEENS5_IJNSA_ILi128EEENSA_ILi80EEENSA_ILi32EEEEEENS_12float_e4m3_tENS5_IJlSB_lEEESJ_SK_NS4_8TiledMMAINS4_8MMA_AtomIJNS4_4SM904GMMA30MMA_64x16x32_F32E4M3E4M3_SS_TNILNSO_7ScaleInE1ELSQ_1EEEEEENS4_6LayoutINS5_IJNSA_ILi2EEESB_SB_EEENS5_IJSB_NSA_ILi0EEESW_EEEEENS5_IJNS4_10UnderscoreESZ_SZ_EEEEENS4_13SM90_TMA_LOADENS4_14ComposedLayoutINS4_7SwizzleILi1ELi4ELi3EEENS4_18smem_ptr_flag_bitsILi8EEENST_INS5_IJNSA_ILi8EEESH_EEENS5_IJSH_SB_EEEEEEEvNS4_8identityES12_S1C_vS1D_EENS_8epilogue10collective6detail29Sm90TmaWarpSpecializedAdapterINS1G_15DefaultEpilogueISJ_SK_SK_NS1F_6thread17LinearCombinationISJ_Li1EffLNS1K_9ScaleType4KindE0ELNS_15FloatRoundStyleE2ESJ_EENS1_15EpilogueDefaultEEEEEvvEEEEvNT_6ParamsE:
	.zero		1664


//--------------------- SYMBOLS --------------------------

	.type		.nv.reservedSmem.offset0,@object
	.size		.nv.reservedSmem.offset0,0x4
